	.target	sm_100a

	.elftype	@"ET_EXEC"


//--------------------- .note.nv.tkinfo           --------------------------
	.section	.note.nv.tkinfo,"",@"SHT_NOTE"
	.sectionflags	@"SHF_NOTE_NV_TKINFO"
	.tkinfo
        /*0018*/ 	.word	0x00000002
        /*0030*/ 	.string	""
        /*0030*/ 	.string	"ptxas"
        /*0030*/ 	.string	"Cuda compilation tools, release 13.0, V13.0.88"
        /*0030*/ 	.string	"Build cuda_13.0.r13.0/compiler.36424714_0"
        /*0030*/ 	.string	"-arch sm_100a -m 64 "



//--------------------- .note.nv.cuinfo           --------------------------
	.section	.note.nv.cuinfo,"",@"SHT_NOTE"
	.sectionflags	@"SHF_NOTE_NV_CUINFO"
        /*0018*/ 	.short	0x0002
        /*001a*/ 	.short	0x0064
        /*001c*/ 	.short	0x0082
	.zero		2


//--------------------- .nv.info                  --------------------------
	.section	.nv.info,"",@"SHT_CUDA_INFO"
	.align	4


	//----- nvinfo : EIATTR_REGCOUNT
	.align		4
        /*0000*/ 	.byte	0x04, 0x2f
        /*0002*/ 	.short	(.L_19 - .L_18)
	.align		4
.L_18:
        /*0004*/ 	.word	index@(_ZN7cutlass13device_kernelINS_4gemm6kernel13GemmUniversalIN4cute5tupleIJiiiiEEENS1_10collective13CollectiveMmaINS1_35MainloopSm100TmaUmmaWarpSpecializedILi34ELi2ELi4ENS5_IJNS4_1CILi1EEESB_SB_EEEEENS5_IJNSA_ILi128EEENSA_ILi64EEENSA_ILi32EEEEEENS_12float_e5m2_tENS5_IJlSB_lEEENS_12float_e4m3_tENS5_IJSB_llEEENS4_8TiledMMAINS4_8MMA_AtomIJNS4_10MMA_TraitsINS4_19SM100_MMA_F8F6F4_SSEJSI_SK_fSE_SF_NS4_17integral_constantINS4_4UMMA5MajorELSS_0EEENSQ_ISS_LSS_1EEENSQ_INSR_7ScaleInELSV_0EEESW_EEEEEENS4_6LayoutISC_NS5_IJNSA_ILi0EEES10_S10_EEEEENS5_IJNS4_10UnderscoreES13_S13_EEEEENS4_13SM90_TMA_LOADENS4_14ComposedLayoutINS4_7SwizzleILi1ELi4ELi3EEENS4_18smem_ptr_flag_bitsILi8EEENSZ_INS5_IJNSA_ILi8EEESG_EEENS5_IJSG_SB_EEEEEEEvNS4_8identityES16_NS17_INS18_ILi2ELi4ELi3EEES1B_NSZ_INS5_IJSF_S1C_EEENS5_IJSB_SF_EEEEEEEvS1H_EENS_8epilogue10collective18CollectiveEpilogueINS1O_23Sm100TmaWarpSpecializedILi1ELi1ELi64ELb0ELb0EEEJSH_NS5_IJNSZ_ISE_SB_EENSZ_ISF_SB_EEEEESI_SJ_SI_SJ_NS1O_6fusion15FusionCallbacksIS1S_NS1W_17LinearCombinationISI_fSI_fLNS_15FloatRoundStyleE2EEESH_S1V_JEEENS4_5SM1004TMEM4LOAD26SM100_TMEM_LOAD_32dp32b64xES16_NS17_IS1I_S1B_NSZ_INS5_IJS1C_SF_EEENS5_IJSF_SB_EEEEEEENS4_39AutoVectorizingCopyWithAssumedAlignmentILi128EEENS4_14SM90_TMA_STOREES29_S2B_S2B_EEEvvEEEEvNT_6ParamsE)
        /*0008*/ 	.word	0x000000c2


	//----- nvinfo : EIATTR_FRAME_SIZE
	.align		4
.L_19:
        /*000c*/ 	.byte	0x04, 0x11
        /*000e*/ 	.short	(.L_21 - .L_20)
	.align		4
.L_20:
        /*0010*/ 	.word	index@($__internal_2_$__cuda_sm10x_tcgen05_guardrail_trap_unallocated_columns_being_dealloced)
        /*0014*/ 	.word	0x00000000


	//----- nvinfo : EIATTR_FRAME_SIZE
	.align		4
.L_21:
        /*0018*/ 	.byte	0x04, 0x11
        /*001a*/ 	.short	(.L_23 - .L_22)
	.align		4
.L_22:
        /*001c*/ 	.word	index@($__internal_1_$__cuda_sm10x_tcgen05_guardrail_trap_phase_invalid_during_alloc)
        /*0020*/ 	.word	0x00000000


	//----- nvinfo : EIATTR_FRAME_SIZE
	.align		4
.L_23:
        /*0024*/ 	.byte	0x04, 0x11
        /*0026*/ 	.short	(.L_25 - .L_24)
	.align		4
.L_24:
        /*0028*/ 	.word	index@($__internal_0_$__cuda_sm10x_tcgen05_guardrail_trap_col_being_dealloced_not_returned_by_alloc)
        /*002c*/ 	.word	0x00000000


	//----- nvinfo : EIATTR_FRAME_SIZE
	.align		4
.L_25:
        /*0030*/ 	.byte	0x04, 0x11
        /*0032*/ 	.short	(.L_27 - .L_26)
	.align		4
.L_26:
        /*0034*/ 	.word	index@(_ZN7cutlass13device_kernelINS_4gemm6kernel13GemmUniversalIN4cute5tupleIJiiiiEEENS1_10collective13CollectiveMmaINS1_35MainloopSm100TmaUmmaWarpSpecializedILi34ELi2ELi4ENS5_IJNS4_1CILi1EEESB_SB_EEEEENS5_IJNSA_ILi128EEENSA_ILi64EEENSA_ILi32EEEEEENS_12float_e5m2_tENS5_IJlSB_lEEENS_12float_e4m3_tENS5_IJSB_llEEENS4_8TiledMMAINS4_8MMA_AtomIJNS4_10MMA_TraitsINS4_19SM100_MMA_F8F6F4_SSEJSI_SK_fSE_SF_NS4_17integral_constantINS4_4UMMA5MajorELSS_0EEENSQ_ISS_LSS_1EEENSQ_INSR_7ScaleInELSV_0EEESW_EEEEEENS4_6LayoutISC_NS5_IJNSA_ILi0EEES10_S10_EEEEENS5_IJNS4_10UnderscoreES13_S13_EEEEENS4_13SM90_TMA_LOADENS4_14ComposedLayoutINS4_7SwizzleILi1ELi4ELi3EEENS4_18smem_ptr_flag_bitsILi8EEENSZ_INS5_IJNSA_ILi8EEESG_EEENS5_IJSG_SB_EEEEEEEvNS4_8identityES16_NS17_INS18_ILi2ELi4ELi3EEES1B_NSZ_INS5_IJSF_S1C_EEENS5_IJSB_SF_EEEEEEEvS1H_EENS_8epilogue10collective18CollectiveEpilogueINS1O_23Sm100TmaWarpSpecializedILi1ELi1ELi64ELb0ELb0EEEJSH_NS5_IJNSZ_ISE_SB_EENSZ_ISF_SB_EEEEESI_SJ_SI_SJ_NS1O_6fusion15FusionCallbacksIS1S_NS1W_17LinearCombinationISI_fSI_fLNS_15FloatRoundStyleE2EEESH_S1V_JEEENS4_5SM1004TMEM4LOAD26SM100_TMEM_LOAD_32dp32b64xES16_NS17_IS1I_S1B_NSZ_INS5_IJS1C_SF_EEENS5_IJSF_SB_EEEEEEENS4_39AutoVectorizingCopyWithAssumedAlignmentILi128EEENS4_14SM90_TMA_STOREES29_S2B_S2B_EEEvvEEEEvNT_6ParamsE)
        /*0038*/ 	.word	0x00000000


	//----- nvinfo : EIATTR_MIN_STACK_SIZE
	.align		4
.L_27:
        /*003c*/ 	.byte	0x04, 0x12
        /*003e*/ 	.short	(.L_29 - .L_28)
	.align		4
.L_28:
        /*0040*/ 	.word	index@(_ZN7cutlass13device_kernelINS_4gemm6kernel13GemmUniversalIN4cute5tupleIJiiiiEEENS1_10collective13CollectiveMmaINS1_35MainloopSm100TmaUmmaWarpSpecializedILi34ELi2ELi4ENS5_IJNS4_1CILi1EEESB_SB_EEEEENS5_IJNSA_ILi128EEENSA_ILi64EEENSA_ILi32EEEEEENS_12float_e5m2_tENS5_IJlSB_lEEENS_12float_e4m3_tENS5_IJSB_llEEENS4_8TiledMMAINS4_8MMA_AtomIJNS4_10MMA_TraitsINS4_19SM100_MMA_F8F6F4_SSEJSI_SK_fSE_SF_NS4_17integral_constantINS4_4UMMA5MajorELSS_0EEENSQ_ISS_LSS_1EEENSQ_INSR_7ScaleInELSV_0EEESW_EEEEEENS4_6LayoutISC_NS5_IJNSA_ILi0EEES10_S10_EEEEENS5_IJNS4_10UnderscoreES13_S13_EEEEENS4_13SM90_TMA_LOADENS4_14ComposedLayoutINS4_7SwizzleILi1ELi4ELi3EEENS4_18smem_ptr_flag_bitsILi8EEENSZ_INS5_IJNSA_ILi8EEESG_EEENS5_IJSG_SB_EEEEEEEvNS4_8identityES16_NS17_INS18_ILi2ELi4ELi3EEES1B_NSZ_INS5_IJSF_S1C_EEENS5_IJSB_SF_EEEEEEEvS1H_EENS_8epilogue10collective18CollectiveEpilogueINS1O_23Sm100TmaWarpSpecializedILi1ELi1ELi64ELb0ELb0EEEJSH_NS5_IJNSZ_ISE_SB_EENSZ_ISF_SB_EEEEESI_SJ_SI_SJ_NS1O_6fusion15FusionCallbacksIS1S_NS1W_17LinearCombinationISI_fSI_fLNS_15FloatRoundStyleE2EEESH_S1V_JEEENS4_5SM1004TMEM4LOAD26SM100_TMEM_LOAD_32dp32b64xES16_NS17_IS1I_S1B_NSZ_INS5_IJS1C_SF_EEENS5_IJSF_SB_EEEEEEENS4_39AutoVectorizingCopyWithAssumedAlignmentILi128EEENS4_14SM90_TMA_STOREES29_S2B_S2B_EEEvvEEEEvNT_6ParamsE)
        /*0044*/ 	.word	0x00000000
.L_29:


//--------------------- .nv.compat                --------------------------
	.section	.nv.compat,"",@"SHT_CUDA_COMPAT_INFO"
	.align	4
        /*0000*/ 	.byte	0x02, 0x09, 0x01, 0x00, 0x02, 0x02, 0x02, 0x00, 0x02, 0x05, 0x05, 0x00, 0x03, 0x07, 0x01, 0x01
        /*0010*/ 	.byte	0x02, 0x03, 0x01, 0x00, 0x02, 0x06, 0x01, 0x00, 0x04, 0x0b, 0x08, 0x00, 0x09, 0x00, 0x00, 0x00
        /*0020*/ 	.byte	0x00, 0x00, 0x00, 0x00


//--------------------- .nv.info._ZN7cutlass13device_kernelINS_4gemm6kernel13GemmUniversalIN4cute5tupleIJiiiiEEENS1_10collective13CollectiveMmaINS1_35MainloopSm100TmaUmmaWarpSpecializedILi34ELi2ELi4ENS5_IJNS4_1CILi1EEESB_SB_EEEEENS5_IJNSA_ILi128EEENSA_ILi64EEENSA_ILi32EEEEEENS_12float_e5m2_tENS5_IJlSB_lEEENS_12float_e4m3_tENS5_IJSB_llEEENS4_8TiledMMAINS4_8MMA_AtomIJNS4_10MMA_TraitsINS4_19SM100_MMA_F8F6F4_SSEJSI_SK_fSE_SF_NS4_17integral_constantINS4_4UMMA5MajorELSS_0EEENSQ_ISS_LSS_1EEENSQ_INSR_7ScaleInELSV_0EEESW_EEEEEENS4_6LayoutISC_NS5_IJNSA_ILi0EEES10_S10_EEEEENS5_IJNS4_10UnderscoreES13_S13_EEEEENS4_13SM90_TMA_LOADENS4_14ComposedLayoutINS4_7SwizzleILi1ELi4ELi3EEENS4_18smem_ptr_flag_bitsILi8EEENSZ_INS5_IJNSA_ILi8EEESG_EEENS5_IJSG_SB_EEEEEEEvNS4_8identityES16_NS17_INS18_ILi2ELi4ELi3EEES1B_NSZ_INS5_IJSF_S1C_EEENS5_IJSB_SF_EEEEEEEvS1H_EENS_8epilogue10collective18CollectiveEpilogueINS1O_23Sm100TmaWarpSpecializedILi1ELi1ELi64ELb0ELb0EEEJSH_NS5_IJNSZ_ISE_SB_EENSZ_ISF_SB_EEEEESI_SJ_SI_SJ_NS1O_6fusion15FusionCallbacksIS1S_NS1W_17LinearCombinationISI_fSI_fLNS_15FloatRoundStyleE2EEESH_S1V_JEEENS4_5SM1004TMEM4LOAD26SM100_TMEM_LOAD_32dp32b64xES16_NS17_IS1I_S1B_NSZ_INS5_IJS1C_SF_EEENS5_IJSF_SB_EEEEEEENS4_39AutoVectorizingCopyWithAssumedAlignmentILi128EEENS4_14SM90_TMA_STOREES29_S2B_S2B_EEEvvEEEEvNT_6ParamsE --------------------------
	.section	.nv.info._ZN7cutlass13device_kernelINS_4gemm6kernel13GemmUniversalIN4cute5tupleIJiiiiEEENS1_10collective13CollectiveMmaINS1_35MainloopSm100TmaUmmaWarpSpecializedILi34ELi2ELi4ENS5_IJNS4_1CILi1EEESB_SB_EEEEENS5_IJNSA_ILi128EEENSA_ILi64EEENSA_ILi32EEEEEENS_12float_e5m2_tENS5_IJlSB_lEEENS_12float_e4m3_tENS5_IJSB_llEEENS4_8TiledMMAINS4_8MMA_AtomIJNS4_10MMA_TraitsINS4_19SM100_MMA_F8F6F4_SSEJSI_SK_fSE_SF_NS4_17integral_constantINS4_4UMMA5MajorELSS_0EEENSQ_ISS_LSS_1EEENSQ_INSR_7ScaleInELSV_0EEESW_EEEEEENS4_6LayoutISC_NS5_IJNSA_ILi0EEES10_S10_EEEEENS5_IJNS4_10UnderscoreES13_S13_EEEEENS4_13SM90_TMA_LOADENS4_14ComposedLayoutINS4_7SwizzleILi1ELi4ELi3EEENS4_18smem_ptr_flag_bitsILi8EEENSZ_INS5_IJNSA_ILi8EEESG_EEENS5_IJSG_SB_EEEEEEEvNS4_8identityES16_NS17_INS18_ILi2ELi4ELi3EEES1B_NSZ_INS5_IJSF_S1C_EEENS5_IJSB_SF_EEEEEEEvS1H_EENS_8epilogue10collective18CollectiveEpilogueINS1O_23Sm100TmaWarpSpecializedILi1ELi1ELi64ELb0ELb0EEEJSH_NS5_IJNSZ_ISE_SB_EENSZ_ISF_SB_EEEEESI_SJ_SI_SJ_NS1O_6fusion15FusionCallbacksIS1S_NS1W_17LinearCombinationISI_fSI_fLNS_15FloatRoundStyleE2EEESH_S1V_JEEENS4_5SM1004TMEM4LOAD26SM100_TMEM_LOAD_32dp32b64xES16_NS17_IS1I_S1B_NSZ_INS5_IJS1C_SF_EEENS5_IJSF_SB_EEEEEEENS4_39AutoVectorizingCopyWithAssumedAlignmentILi128EEENS4_14SM90_TMA_STOREES29_S2B_S2B_EEEvvEEEEvNT_6ParamsE,"",@"SHT_CUDA_INFO"
	.sectionflags	@""
	.align	4


	//----- nvinfo : EIATTR_CUDA_API_VERSION
	.align		4
        /*0000*/ 	.byte	0x04, 0x37
        /*0002*/ 	.short	(.L_31 - .L_30)
.L_30:
        /*0004*/ 	.word	0x00000082


	//----- nvinfo : EIATTR_KPARAM_INFO
	.align		4
.L_31:
        /*0008*/ 	.byte	0x04, 0x17
        /*000a*/ 	.short	(.L_33 - .L_32)
.L_32:
        /*000c*/ 	.word	0x00000000
        /*0010*/ 	.short	0x0000
        /*0012*/ 	.short	0x0000
        /*0014*/ 	.byte	0x00, 0xf0, 0x01, 0x20


	//----- nvinfo : EIATTR_AT_ENTRY_FRAGMENTS
	.align		4
.L_33:
        /*0018*/ 	.byte	0x04, 0x4f
        /*001a*/ 	.short	(.L_35 - .L_34)


	//   ....[0]....
.L_34:
        /*001c*/ 	.word	0x00000006


	//----- nvinfo : EIATTR_RESERVED_SMEM_USED
	.align		4
.L_35:
        /*0020*/ 	.byte	0x01, 0x41
	.zero		2


	//----- nvinfo : EIATTR_SPARSE_MMA_MASK
	.align		4
        /*0024*/ 	.byte	0x03, 0x50
        /*0026*/ 	.short	0x0000


	//----- nvinfo : EIATTR_TCGEN05_1CTA_USED
	.align		4
        /*0028*/ 	.byte	0x01, 0x51
	.zero		2


	//----- nvinfo : EIATTR_MAXREG_COUNT
	.align		4
        /*002c*/ 	.byte	0x03, 0x1b
        /*002e*/ 	.short	0x00ff


	//----- nvinfo : EIATTR_NUM_BARRIERS
	.align		4
        /*0030*/ 	.byte	0x02, 0x4c
        /*0032*/ 	.byte	0x07
	.zero		1


	//----- nvinfo : EIATTR_EXTERNS
	.align		4
        /*0034*/ 	.byte	0x04, 0x0f
        /*0036*/ 	.short	(.L_37 - .L_36)


	//   ....[0]....
	.align		4
.L_36:
        /*0038*/ 	.word	index@(__assertfail)


	//----- nvinfo : EIATTR_MERCURY_ISA_VERSION
	.align		4
.L_37:
        /*003c*/ 	.byte	0x03, 0x5f
        /*003e*/ 	.short	0x0101


	//----- nvinfo : EIATTR_INT_WARP_WIDE_INSTR_OFFSETS
	.align		4
        /*0040*/ 	.byte	0x04, 0x31
        /*0042*/ 	.short	(.L_39 - .L_38)


	//   ....[0]....
.L_38:
        /*0044*/ 	.word	0x00002170


	//   ....[1]....
        /*0048*/ 	.word	0x00004b50


	//   ....[2]....
        /*004c*/ 	.word	0x00004b70


	//   ....[3]....
        /*0050*/ 	.word	0x00004ba0


	//   ....[4]....
        /*0054*/ 	.word	0x000055b0


	//   ....[5]....
        /*0058*/ 	.word	0x000056a0


	//----- nvinfo : EIATTR_COOP_GROUP_MASK_REGIDS
	.align		4
.L_39:
        /*005c*/ 	.byte	0x04, 0x29
        /*005e*/ 	.short	(.L_41 - .L_40)


	//   ....[0]....
.L_40:
        /*0060*/ 	.word	0xffffffff


	//   ....[1]....
        /*0064*/ 	.word	0xffffffff


	//   ....[2]....
        /*0068*/ 	.word	0xffffffff


	//   ....[3]....
        /*006c*/ 	.word	0xffffffff


	//   ....[4]....
        /*0070*/ 	.word	0xffffffff


	//   ....[5]....
        /*0074*/ 	.word	0xffffffff


	//   ....[6]....
        /*0078*/ 	.word	0xffffffff


	//   ....[7]....
        /*007c*/ 	.word	0xffffffff


	//   ....[8]....
        /*0080*/ 	.word	0xffffffff


	//   ....[9]....
        /*0084*/ 	.word	0xffffffff


	//   ....[10]....
        /*0088*/ 	.word	0xffffffff


	//   ....[11]....
        /*008c*/ 	.word	0xffffffff


	//   ....[12]....
        /*0090*/ 	.word	0xffffffff


	//----- nvinfo : EIATTR_COOP_GROUP_INSTR_OFFSETS
	.align		4
.L_41:
        /*0094*/ 	.byte	0x04, 0x28
        /*0096*/ 	.short	(.L_43 - .L_42)


	//   ....[0]....
.L_42:
        /*0098*/ 	.word	0x00000090


	//   ....[1]....
        /*009c*/ 	.word	0x000004d0


	//   ....[2]....
        /*00a0*/ 	.word	0x00000a30


	//   ....[3]....
        /*00a4*/ 	.word	0x00000b70


	//   ....[4]....
        /*00a8*/ 	.word	0x00000c70


	//   ....[5]....
        /*00ac*/ 	.word	0x00000de0


	//   ....[6]....
        /*00b0*/ 	.word	0x00000f80


	//   ....[7]....
        /*00b4*/ 	.word	0x00002050


	//   ....[8]....
        /*00b8*/ 	.word	0x00003f10


	//   ....[9]....
        /*00bc*/ 	.word	0x00004120


	//   ....[10]....
        /*00c0*/ 	.word	0x00004150


	//   ....[11]....
        /*00c4*/ 	.word	0x00004a30


	//   ....[12]....
        /*00c8*/ 	.word	0x00004c60


	//----- nvinfo : EIATTR_VRC_CTA_INIT_COUNT
	.align		4
.L_43:
        /*00cc*/ 	.byte	0x02, 0x4a
        /*00ce*/ 	.byte	0x80
	.zero		1


	//----- nvinfo : EIATTR_SYSCALL_OFFSETS
	.align		4
        /*00d0*/ 	.byte	0x04, 0x46
        /*00d2*/ 	.short	(.L_45 - .L_44)


	//   ....[0]....
.L_44:
        /*00d4*/ 	.word	0x00006090


	//   ....[1]....
        /*00d8*/ 	.word	0x000061d0


	//   ....[2]....
        /*00dc*/ 	.word	0x00006970


	//----- nvinfo : EIATTR_MBARRIER_INSTR_OFFSETS
	.align		4
.L_45:
        /*00e0*/ 	.byte	0x04, 0x39
        /*00e2*/ 	.short	(.L_47 - .L_46)


	//   ....[0]....
.L_46:
        /*00e4*/ 	.word	0x000005d0
        /*00e8*/ 	.word	0x000000ff
        /*00ec*/ 	.word	0x00000000
        /*00f0*/ 	.short	0x0100
        /*00f2*/ 	.byte	0x05
	.zero		1


	//   ....[1]....
        /*00f4*/ 	.word	0x000005e0
        /*00f8*/ 	.word	0x000000ff
        /*00fc*/ 	.word	0x00000110
        /*0100*/ 	.short	0x0100
        /*0102*/ 	.byte	0x05
	.zero		1


	//   ....[2]....
        /*0104*/ 	.word	0x000005f0
        /*0108*/ 	.word	0x000000ff
        /*010c*/ 	.word	0x00000008
        /*0110*/ 	.short	0x0100
        /*0112*/ 	.byte	0x05
	.zero		1


	//   ....[3]....
        /*0114*/ 	.word	0x00000600
        /*0118*/ 	.word	0x000000ff
        /*011c*/ 	.word	0x00000118
        /*0120*/ 	.short	0x0100
        /*0122*/ 	.byte	0x05
	.zero		1


	//   ....[4]....
        /*0124*/ 	.word	0x00000610
        /*0128*/ 	.word	0x000000ff
        /*012c*/ 	.word	0x00000010
        /*0130*/ 	.short	0x0100
        /*0132*/ 	.byte	0x05
	.zero		1


	//   ....[5]....
        /*0134*/ 	.word	0x00000620
        /*0138*/ 	.word	0x000000ff
        /*013c*/ 	.word	0x00000120
        /*0140*/ 	.short	0x0100
        /*0142*/ 	.byte	0x05
	.zero		1


	//   ....[6]....
        /*0144*/ 	.word	0x00000630
        /*0148*/ 	.word	0x000000ff
        /*014c*/ 	.word	0x00000018
        /*0150*/ 	.short	0x0100
        /*0152*/ 	.byte	0x05
	.zero		1


	//   ....[7]....
        /*0154*/ 	.word	0x00000640
        /*0158*/ 	.word	0x000000ff
        /*015c*/ 	.word	0x00000128
        /*0160*/ 	.short	0x0100
        /*0162*/ 	.byte	0x05
	.zero		1


	//   ....[8]....
        /*0164*/ 	.word	0x00000650
        /*0168*/ 	.word	0x000000ff
        /*016c*/ 	.word	0x00000020
        /*0170*/ 	.short	0x0100
        /*0172*/ 	.byte	0x05
	.zero		1


	//   ....[9]....
        /*0174*/ 	.word	0x00000660
        /*0178*/ 	.word	0x000000ff
        /*017c*/ 	.word	0x00000130
        /*0180*/ 	.short	0x0100
        /*0182*/ 	.byte	0x05
	.zero		1


	//   ....[10]....
        /*0184*/ 	.word	0x00000670
        /*0188*/ 	.word	0x000000ff
        /*018c*/ 	.word	0x00000028
        /*0190*/ 	.short	0x0100
        /*0192*/ 	.byte	0x05
	.zero		1


	//   ....[11]....
        /*0194*/ 	.word	0x00000680
        /*0198*/ 	.word	0x000000ff
        /*019c*/ 	.word	0x00000138
        /*01a0*/ 	.short	0x0100
        /*01a2*/ 	.byte	0x05
	.zero		1


	//   ....[12]....
        /*01a4*/ 	.word	0x00000690
        /*01a8*/ 	.word	0x000000ff
        /*01ac*/ 	.word	0x00000030
        /*01b0*/ 	.short	0x0100
        /*01b2*/ 	.byte	0x05
	.zero		1


	//   ....[13]....
        /*01b4*/ 	.word	0x000006a0
        /*01b8*/ 	.word	0x000000ff
        /*01bc*/ 	.word	0x00000140
        /*01c0*/ 	.short	0x0100
        /*01c2*/ 	.byte	0x05
	.zero		1


	//   ....[14]....
        /*01c4*/ 	.word	0x000006b0
        /*01c8*/ 	.word	0x000000ff
        /*01cc*/ 	.word	0x00000038
        /*01d0*/ 	.short	0x0100
        /*01d2*/ 	.byte	0x05
	.zero		1


	//   ....[15]....
        /*01d4*/ 	.word	0x000006c0
        /*01d8*/ 	.word	0x000000ff
        /*01dc*/ 	.word	0x00000148
        /*01e0*/ 	.short	0x0100
        /*01e2*/ 	.byte	0x05
	.zero		1


	//   ....[16]....
        /*01e4*/ 	.word	0x000006d0
        /*01e8*/ 	.word	0x000000ff
        /*01ec*/ 	.word	0x00000040
        /*01f0*/ 	.short	0x0100
        /*01f2*/ 	.byte	0x05
	.zero		1


	//   ....[17]....
        /*01f4*/ 	.word	0x000006e0
        /*01f8*/ 	.word	0x000000ff
        /*01fc*/ 	.word	0x00000150
        /*0200*/ 	.short	0x0100
        /*0202*/ 	.byte	0x05
	.zero		1


	//   ....[18]....
        /*0204*/ 	.word	0x000006f0
        /*0208*/ 	.word	0x000000ff
        /*020c*/ 	.word	0x00000048
        /*0210*/ 	.short	0x0100
        /*0212*/ 	.byte	0x05
	.zero		1


	//   ....[19]....
        /*0214*/ 	.word	0x00000700
        /*0218*/ 	.word	0x000000ff
        /*021c*/ 	.word	0x00000158
        /*0220*/ 	.short	0x0100
        /*0222*/ 	.byte	0x05
	.zero		1


	//   ....[20]....
        /*0224*/ 	.word	0x00000710
        /*0228*/ 	.word	0x000000ff
        /*022c*/ 	.word	0x00000050
        /*0230*/ 	.short	0x0100
        /*0232*/ 	.byte	0x05
	.zero		1


	//   ....[21]....
        /*0234*/ 	.word	0x00000720
        /*0238*/ 	.word	0x000000ff
        /*023c*/ 	.word	0x00000160
        /*0240*/ 	.short	0x0100
        /*0242*/ 	.byte	0x05
	.zero		1


	//   ....[22]....
        /*0244*/ 	.word	0x00000730
        /*0248*/ 	.word	0x000000ff
        /*024c*/ 	.word	0x00000058
        /*0250*/ 	.short	0x0100
        /*0252*/ 	.byte	0x05
	.zero		1


	//   ....[23]....
        /*0254*/ 	.word	0x00000740
        /*0258*/ 	.word	0x000000ff
        /*025c*/ 	.word	0x00000168
        /*0260*/ 	.short	0x0100
        /*0262*/ 	.byte	0x05
	.zero		1


	//   ....[24]....
        /*0264*/ 	.word	0x00000750
        /*0268*/ 	.word	0x000000ff
        /*026c*/ 	.word	0x00000060
        /*0270*/ 	.short	0x0100
        /*0272*/ 	.byte	0x05
	.zero		1


	//   ....[25]....
        /*0274*/ 	.word	0x00000760
        /*0278*/ 	.word	0x000000ff
        /*027c*/ 	.word	0x00000170
        /*0280*/ 	.short	0x0100
        /*0282*/ 	.byte	0x05
	.zero		1


	//   ....[26]....
        /*0284*/ 	.word	0x00000770
        /*0288*/ 	.word	0x000000ff
        /*028c*/ 	.word	0x00000068
        /*0290*/ 	.short	0x0100
        /*0292*/ 	.byte	0x05
	.zero		1


	//   ....[27]....
        /*0294*/ 	.word	0x00000780
        /*0298*/ 	.word	0x000000ff
        /*029c*/ 	.word	0x00000178
        /*02a0*/ 	.short	0x0100
        /*02a2*/ 	.byte	0x05
	.zero		1


	//   ....[28]....
        /*02a4*/ 	.word	0x00000790
        /*02a8*/ 	.word	0x000000ff
        /*02ac*/ 	.word	0x00000070
        /*02b0*/ 	.short	0x0100
        /*02b2*/ 	.byte	0x05
	.zero		1


	//   ....[29]....
        /*02b4*/ 	.word	0x000007a0
        /*02b8*/ 	.word	0x000000ff
        /*02bc*/ 	.word	0x00000180
        /*02c0*/ 	.short	0x0100
        /*02c2*/ 	.byte	0x05
	.zero		1


	//   ....[30]....
        /*02c4*/ 	.word	0x000007b0
        /*02c8*/ 	.word	0x000000ff
        /*02cc*/ 	.word	0x00000078
        /*02d0*/ 	.short	0x0100
        /*02d2*/ 	.byte	0x05
	.zero		1


	//   ....[31]....
        /*02d4*/ 	.word	0x000007c0
        /*02d8*/ 	.word	0x000000ff
        /*02dc*/ 	.word	0x00000188
        /*02e0*/ 	.short	0x0100
        /*02e2*/ 	.byte	0x05
	.zero		1


	//   ....[32]....
        /*02e4*/ 	.word	0x000007d0
        /*02e8*/ 	.word	0x000000ff
        /*02ec*/ 	.word	0x00000080
        /*02f0*/ 	.short	0x0100
        /*02f2*/ 	.byte	0x05
	.zero		1


	//   ....[33]....
        /*02f4*/ 	.word	0x000007e0
        /*02f8*/ 	.word	0x000000ff
        /*02fc*/ 	.word	0x00000190
        /*0300*/ 	.short	0x0100
        /*0302*/ 	.byte	0x05
	.zero		1


	//   ....[34]....
        /*0304*/ 	.word	0x000007f0
        /*0308*/ 	.word	0x000000ff
        /*030c*/ 	.word	0x00000088
        /*0310*/ 	.short	0x0100
        /*0312*/ 	.byte	0x05
	.zero		1


	//   ....[35]....
        /*0314*/ 	.word	0x00000800
        /*0318*/ 	.word	0x000000ff
        /*031c*/ 	.word	0x00000198
        /*0320*/ 	.short	0x0100
        /*0322*/ 	.byte	0x05
	.zero		1


	//   ....[36]....
        /*0324*/ 	.word	0x00000810
        /*0328*/ 	.word	0x000000ff
        /*032c*/ 	.word	0x00000090
        /*0330*/ 	.short	0x0100
        /*0332*/ 	.byte	0x05
	.zero		1


	//   ....[37]....
        /*0334*/ 	.word	0x00000820
        /*0338*/ 	.word	0x000000ff
        /*033c*/ 	.word	0x000001a0
        /*0340*/ 	.short	0x0100
        /*0342*/ 	.byte	0x05
	.zero		1


	//   ....[38]....
        /*0344*/ 	.word	0x00000830
        /*0348*/ 	.word	0x000000ff
        /*034c*/ 	.word	0x00000098
        /*0350*/ 	.short	0x0100
        /*0352*/ 	.byte	0x05
	.zero		1


	//   ....[39]....
        /*0354*/ 	.word	0x00000840
        /*0358*/ 	.word	0x000000ff
        /*035c*/ 	.word	0x000001a8
        /*0360*/ 	.short	0x0100
        /*0362*/ 	.byte	0x05
	.zero		1


	//   ....[40]....
        /*0364*/ 	.word	0x00000850
        /*0368*/ 	.word	0x000000ff
        /*036c*/ 	.word	0x000000a0
        /*0370*/ 	.short	0x0100
        /*0372*/ 	.byte	0x05
	.zero		1


	//   ....[41]....
        /*0374*/ 	.word	0x00000860
        /*0378*/ 	.word	0x000000ff
        /*037c*/ 	.word	0x000001b0
        /*0380*/ 	.short	0x0100
        /*0382*/ 	.byte	0x05
	.zero		1


	//   ....[42]....
        /*0384*/ 	.word	0x00000870
        /*0388*/ 	.word	0x000000ff
        /*038c*/ 	.word	0x000000a8
        /*0390*/ 	.short	0x0100
        /*0392*/ 	.byte	0x05
	.zero		1


	//   ....[43]....
        /*0394*/ 	.word	0x00000880
        /*0398*/ 	.word	0x000000ff
        /*039c*/ 	.word	0x000001b8
        /*03a0*/ 	.short	0x0100
        /*03a2*/ 	.byte	0x05
	.zero		1


	//   ....[44]....
        /*03a4*/ 	.word	0x00000890
        /*03a8*/ 	.word	0x000000ff
        /*03ac*/ 	.word	0x000000b0
        /*03b0*/ 	.short	0x0100
        /*03b2*/ 	.byte	0x05
	.zero		1


	//   ....[45]....
        /*03b4*/ 	.word	0x000008a0
        /*03b8*/ 	.word	0x000000ff
        /*03bc*/ 	.word	0x000001c0
        /*03c0*/ 	.short	0x0100
        /*03c2*/ 	.byte	0x05
	.zero		1


	//   ....[46]....
        /*03c4*/ 	.word	0x000008b0
        /*03c8*/ 	.word	0x000000ff
        /*03cc*/ 	.word	0x000000b8
        /*03d0*/ 	.short	0x0100
        /*03d2*/ 	.byte	0x05
	.zero		1


	//   ....[47]....
        /*03d4*/ 	.word	0x000008c0
        /*03d8*/ 	.word	0x000000ff
        /*03dc*/ 	.word	0x000001c8
        /*03e0*/ 	.short	0x0100
        /*03e2*/ 	.byte	0x05
	.zero		1


	//   ....[48]....
        /*03e4*/ 	.word	0x000008d0
        /*03e8*/ 	.word	0x000000ff
        /*03ec*/ 	.word	0x000000c0
        /*03f0*/ 	.short	0x0100
        /*03f2*/ 	.byte	0x05
	.zero		1


	//   ....[49]....
        /*03f4*/ 	.word	0x000008e0
        /*03f8*/ 	.word	0x000000ff
        /*03fc*/ 	.word	0x000001d0
        /*0400*/ 	.short	0x0100
        /*0402*/ 	.byte	0x05
	.zero		1


	//   ....[50]....
        /*0404*/ 	.word	0x000008f0
        /*0408*/ 	.word	0x000000ff
        /*040c*/ 	.word	0x000000c8
        /*0410*/ 	.short	0x0100
        /*0412*/ 	.byte	0x05
	.zero		1


	//   ....[51]....
        /*0414*/ 	.word	0x00000900
        /*0418*/ 	.word	0x000000ff
        /*041c*/ 	.word	0x000001d8
        /*0420*/ 	.short	0x0100
        /*0422*/ 	.byte	0x05
	.zero		1


	//   ....[52]....
        /*0424*/ 	.word	0x00000910
        /*0428*/ 	.word	0x000000ff
        /*042c*/ 	.word	0x000000d0
        /*0430*/ 	.short	0x0100
        /*0432*/ 	.byte	0x05
	.zero		1


	//   ....[53]....
        /*0434*/ 	.word	0x00000920
        /*0438*/ 	.word	0x000000ff
        /*043c*/ 	.word	0x000001e0
        /*0440*/ 	.short	0x0100
        /*0442*/ 	.byte	0x05
	.zero		1


	//   ....[54]....
        /*0444*/ 	.word	0x00000930
        /*0448*/ 	.word	0x000000ff
        /*044c*/ 	.word	0x000000d8
        /*0450*/ 	.short	0x0100
        /*0452*/ 	.byte	0x05
	.zero		1


	//   ....[55]....
        /*0454*/ 	.word	0x00000940
        /*0458*/ 	.word	0x000000ff
        /*045c*/ 	.word	0x000001e8
        /*0460*/ 	.short	0x0100
        /*0462*/ 	.byte	0x05
	.zero		1


	//   ....[56]....
        /*0464*/ 	.word	0x00000950
        /*0468*/ 	.word	0x000000ff
        /*046c*/ 	.word	0x000000e0
        /*0470*/ 	.short	0x0100
        /*0472*/ 	.byte	0x05
	.zero		1


	//   ....[57]....
        /*0474*/ 	.word	0x00000960
        /*0478*/ 	.word	0x000000ff
        /*047c*/ 	.word	0x000001f0
        /*0480*/ 	.short	0x0100
        /*0482*/ 	.byte	0x05
	.zero		1


	//   ....[58]....
        /*0484*/ 	.word	0x00000970
        /*0488*/ 	.word	0x000000ff
        /*048c*/ 	.word	0x000000e8
        /*0490*/ 	.short	0x0100
        /*0492*/ 	.byte	0x05
	.zero		1


	//   ....[59]....
        /*0494*/ 	.word	0x00000980
        /*0498*/ 	.word	0x000000ff
        /*049c*/ 	.word	0x000001f8
        /*04a0*/ 	.short	0x0100
        /*04a2*/ 	.byte	0x05
	.zero		1


	//   ....[60]....
        /*04a4*/ 	.word	0x00000990
        /*04a8*/ 	.word	0x000000ff
        /*04ac*/ 	.word	0x000000f0
        /*04b0*/ 	.short	0x0100
        /*04b2*/ 	.byte	0x05
	.zero		1


	//   ....[61]....
        /*04b4*/ 	.word	0x000009a0
        /*04b8*/ 	.word	0x000000ff
        /*04bc*/ 	.word	0x00000200
        /*04c0*/ 	.short	0x0100
        /*04c2*/ 	.byte	0x05
	.zero		1


	//   ....[62]....
        /*04c4*/ 	.word	0x000009b0
        /*04c8*/ 	.word	0x000000ff
        /*04cc*/ 	.word	0x000000f8
        /*04d0*/ 	.short	0x0100
        /*04d2*/ 	.byte	0x05
	.zero		1


	//   ....[63]....
        /*04d4*/ 	.word	0x000009c0
        /*04d8*/ 	.word	0x000000ff
        /*04dc*/ 	.word	0x00000208
        /*04e0*/ 	.short	0x0100
        /*04e2*/ 	.byte	0x05
	.zero		1


	//   ....[64]....
        /*04e4*/ 	.word	0x000009d0
        /*04e8*/ 	.word	0x000000ff
        /*04ec*/ 	.word	0x00000100
        /*04f0*/ 	.short	0x0100
        /*04f2*/ 	.byte	0x05
	.zero		1


	//   ....[65]....
        /*04f4*/ 	.word	0x000009e0
        /*04f8*/ 	.word	0x000000ff
        /*04fc*/ 	.word	0x00000210
        /*0500*/ 	.short	0x0100
        /*0502*/ 	.byte	0x05
	.zero		1


	//   ....[66]....
        /*0504*/ 	.word	0x000009f0
        /*0508*/ 	.word	0x000000ff
        /*050c*/ 	.word	0x00000108
        /*0510*/ 	.short	0x0100
        /*0512*/ 	.byte	0x05
	.zero		1


	//   ....[67]....
        /*0514*/ 	.word	0x00000a00
        /*0518*/ 	.word	0x000000ff
        /*051c*/ 	.word	0x00000218
        /*0520*/ 	.short	0x0100
        /*0522*/ 	.byte	0x05
	.zero		1


	//   ....[68]....
        /*0524*/ 	.word	0x00000b40
        /*0528*/ 	.word	0x000000ff
        /*052c*/ 	.word	0x00000220
        /*0530*/ 	.short	0x0100
        /*0532*/ 	.byte	0x06
	.zero		1


	//   ....[69]....
        /*0534*/ 	.word	0x00000b50
        /*0538*/ 	.word	0x000000ff
        /*053c*/ 	.word	0x00000228
        /*0540*/ 	.short	0x0100
        /*0542*/ 	.byte	0x06
	.zero		1


	//   ....[70]....
        /*0544*/ 	.word	0x00000c40
        /*0548*/ 	.word	0x000000ff
        /*054c*/ 	.word	0x00000230
        /*0550*/ 	.short	0x0100
        /*0552*/ 	.byte	0x05
	.zero		1


	//   ....[71]....
        /*0554*/ 	.word	0x00000c50
        /*0558*/ 	.word	0x000000ff
        /*055c*/ 	.word	0x00000238
        /*0560*/ 	.short	0x0100
        /*0562*/ 	.byte	0x05
	.zero		1


	//   ....[72]....
        /*0564*/ 	.word	0x00000d90
        /*0568*/ 	.word	0x000000ff
        /*056c*/ 	.word	0x00000240
        /*0570*/ 	.short	0x0100
        /*0572*/ 	.byte	0x05
	.zero		1


	//   ....[73]....
        /*0574*/ 	.word	0x00000da0
        /*0578*/ 	.word	0x000000ff
        /*057c*/ 	.word	0x00000250
        /*0580*/ 	.short	0x0100
        /*0582*/ 	.byte	0x05
	.zero		1


	//   ....[74]....
        /*0584*/ 	.word	0x00000db0
        /*0588*/ 	.word	0x000000ff
        /*058c*/ 	.word	0x00000248
        /*0590*/ 	.short	0x0100
        /*0592*/ 	.byte	0x05
	.zero		1


	//   ....[75]....
        /*0594*/ 	.word	0x00000dc0
        /*0598*/ 	.word	0x000000ff
        /*059c*/ 	.word	0x00000258
        /*05a0*/ 	.short	0x0100
        /*05a2*/ 	.byte	0x05
	.zero		1


	//   ....[76]....
        /*05a4*/ 	.word	0x00000ef0
        /*05a8*/ 	.word	0x000000ff
        /*05ac*/ 	.word	0x00000260
        /*05b0*/ 	.short	0x0100
        /*05b2*/ 	.byte	0x06
	.zero		1


	//   ....[77]....
        /*05b4*/ 	.word	0x00000f00
        /*05b8*/ 	.word	0x000000ff
        /*05bc*/ 	.word	0x00000280
        /*05c0*/ 	.short	0x0100
        /*05c2*/ 	.byte	0x06
	.zero		1


	//   ....[78]....
        /*05c4*/ 	.word	0x00000f10
        /*05c8*/ 	.word	0x000000ff
        /*05cc*/ 	.word	0x00000268
        /*05d0*/ 	.short	0x0100
        /*05d2*/ 	.byte	0x06
	.zero		1


	//   ....[79]....
        /*05d4*/ 	.word	0x00000f20
        /*05d8*/ 	.word	0x000000ff
        /*05dc*/ 	.word	0x00000288
        /*05e0*/ 	.short	0x0100
        /*05e2*/ 	.byte	0x06
	.zero		1


	//   ....[80]....
        /*05e4*/ 	.word	0x00000f30
        /*05e8*/ 	.word	0x000000ff
        /*05ec*/ 	.word	0x00000270
        /*05f0*/ 	.short	0x0100
        /*05f2*/ 	.byte	0x06
	.zero		1


	//   ....[81]....
        /*05f4*/ 	.word	0x00000f40
        /*05f8*/ 	.word	0x000000ff
        /*05fc*/ 	.word	0x00000290
        /*0600*/ 	.short	0x0100
        /*0602*/ 	.byte	0x06
	.zero		1


	//   ....[82]....
        /*0604*/ 	.word	0x00000f50
        /*0608*/ 	.word	0x000000ff
        /*060c*/ 	.word	0x00000278
        /*0610*/ 	.short	0x0100
        /*0612*/ 	.byte	0x06
	.zero		1


	//   ....[83]....
        /*0614*/ 	.word	0x00000f60
        /*0618*/ 	.word	0x000000ff
        /*061c*/ 	.word	0x00000298
        /*0620*/ 	.short	0x0100
        /*0622*/ 	.byte	0x06
	.zero		1


	//   ....[84]....
        /*0624*/ 	.word	0x00001050
        /*0628*/ 	.word	0x000000ff
        /*062c*/ 	.word	0x000002a0
        /*0630*/ 	.short	0x0100
        /*0632*/ 	.byte	0x05
	.zero		1


	//   ....[85]....
        /*0634*/ 	.word	0x00001060
        /*0638*/ 	.word	0x000000ff
        /*063c*/ 	.word	0x000002b0
        /*0640*/ 	.short	0x0100
        /*0642*/ 	.byte	0x05
	.zero		1


	//   ....[86]....
        /*0644*/ 	.word	0x00001070
        /*0648*/ 	.word	0x000000ff
        /*064c*/ 	.word	0x000002a8
        /*0650*/ 	.short	0x0100
        /*0652*/ 	.byte	0x05
	.zero		1


	//   ....[87]....
        /*0654*/ 	.word	0x00001080
        /*0658*/ 	.word	0x000000ff
        /*065c*/ 	.word	0x000002b8
        /*0660*/ 	.short	0x0100
        /*0662*/ 	.byte	0x05
	.zero		1


	//   ....[88]....
        /*0664*/ 	.word	0x00001950
        /*0668*/ 	.word	0x00000003
        /*066c*/ 	.word	0x000002b0
        /*0670*/ 	.short	0x010a
        /*0672*/ 	.byte	0xff
	.zero		1


	//   ....[89]....
        /*0674*/ 	.word	0x00001980
        /*0678*/ 	.word	0x00000003
        /*067c*/ 	.word	0x000002a0
        /*0680*/ 	.short	0x0101
        /*0682*/ 	.byte	0xff
	.zero		1


	//   ....[90]....
        /*0684*/ 	.word	0x00001a50
        /*0688*/ 	.word	0x000000ff
        /*068c*/ 	.word	0x00000110
        /*0690*/ 	.short	0x010a
        /*0692*/ 	.byte	0x08
	.zero		1


	//   ....[91]....
        /*0694*/ 	.word	0x00001af0
        /*0698*/ 	.word	0x000000ff
        /*069c*/ 	.word	0x00000110
        /*06a0*/ 	.short	0x010a
        /*06a2*/ 	.byte	0x21
	.zero		1


	//   ....[92]....
        /*06a4*/ 	.word	0x00001c40
        /*06a8*/ 	.word	0x000000ff
        /*06ac*/ 	.word	0x00000110
        /*06b0*/ 	.short	0x010a
        /*06b2*/ 	.byte	0x08
	.zero		1


	//   ....[93]....
        /*06b4*/ 	.word	0x00001d50
        /*06b8*/ 	.word	0x000000ff
        /*06bc*/ 	.word	0x00000238
        /*06c0*/ 	.short	0x0101
        /*06c2*/ 	.byte	0x04
	.zero		1


	//   ....[94]....
        /*06c4*/ 	.word	0x00001d70
        /*06c8*/ 	.word	0x000000ff
        /*06cc*/ 	.word	0x00000110
        /*06d0*/ 	.short	0x010a
        /*06d2*/ 	.byte	0x08
	.zero		1


	//   ....[95]....
        /*06d4*/ 	.word	0x00001df0
        /*06d8*/ 	.word	0x000000ff
        /*06dc*/ 	.word	0x00000110
        /*06e0*/ 	.short	0x010a
        /*06e2*/ 	.byte	0x11
	.zero		1


	//   ....[96]....
        /*06e4*/ 	.word	0x00001f40
        /*06e8*/ 	.word	0x000000ff
        /*06ec*/ 	.word	0x00000110
        /*06f0*/ 	.short	0x010a
        /*06f2*/ 	.byte	0x08
	.zero		1


	//   ....[97]....
        /*06f4*/ 	.word	0x00002080
        /*06f8*/ 	.word	0x00000002
        /*06fc*/ 	.word	0x00000240
        /*0700*/ 	.short	0x010a
        /*0702*/ 	.byte	0xff
	.zero		1


	//   ....[98]....
        /*0704*/ 	.word	0x00002140
        /*0708*/ 	.word	0x00000002
        /*070c*/ 	.word	0x00000000
        /*0710*/ 	.short	0x0101
        /*0712*/ 	.byte	0xff
	.zero		1


	//   ....[99]....
        /*0714*/ 	.word	0x000026a0
        /*0718*/ 	.word	0x000000ff
        /*071c*/ 	.word	0x00000000
        /*0720*/ 	.short	0x010a
        /*0722*/ 	.byte	0x05
	.zero		1


	//   ....[100]....
        /*0724*/ 	.word	0x00002730
        /*0728*/ 	.word	0x000000ff
        /*072c*/ 	.word	0x00000000
        /*0730*/ 	.short	0x010a
        /*0732*/ 	.byte	0x05
	.zero		1


	//   ....[101]....
        /*0734*/ 	.word	0x000027c0
        /*0738*/ 	.word	0x000000ff
        /*073c*/ 	.word	0x00000000
        /*0740*/ 	.short	0x010a
        /*0742*/ 	.byte	0x05
	.zero		1


	//   ....[102]....
        /*0744*/ 	.word	0x00002850
        /*0748*/ 	.word	0x000000ff
        /*074c*/ 	.word	0x00000000
        /*0750*/ 	.short	0x010a
        /*0752*/ 	.byte	0x05
	.zero		1


	//   ....[103]....
        /*0754*/ 	.word	0x000028e0
        /*0758*/ 	.word	0x000000ff
        /*075c*/ 	.word	0x00000000
        /*0760*/ 	.short	0x010a
        /*0762*/ 	.byte	0x05
	.zero		1


	//   ....[104]....
        /*0764*/ 	.word	0x00002970
        /*0768*/ 	.word	0x000000ff
        /*076c*/ 	.word	0x00000000
        /*0770*/ 	.short	0x010a
        /*0772*/ 	.byte	0x05
	.zero		1


	//   ....[105]....
        /*0774*/ 	.word	0x00002a00
        /*0778*/ 	.word	0x000000ff
        /*077c*/ 	.word	0x00000000
        /*0780*/ 	.short	0x010a
        /*0782*/ 	.byte	0x05
	.zero		1


	//   ....[106]....
        /*0784*/ 	.word	0x00002a90
        /*0788*/ 	.word	0x000000ff
        /*078c*/ 	.word	0x00000000
        /*0790*/ 	.short	0x010a
        /*0792*/ 	.byte	0x05
	.zero		1


	//   ....[107]....
        /*0794*/ 	.word	0x00002b20
        /*0798*/ 	.word	0x000000ff
        /*079c*/ 	.word	0x00000000
        /*07a0*/ 	.short	0x010a
        /*07a2*/ 	.byte	0x05
	.zero		1


	//   ....[108]....
        /*07a4*/ 	.word	0x00002bb0
        /*07a8*/ 	.word	0x000000ff
        /*07ac*/ 	.word	0x00000000
        /*07b0*/ 	.short	0x010a
        /*07b2*/ 	.byte	0x05
	.zero		1


	//   ....[109]....
        /*07b4*/ 	.word	0x00002c40
        /*07b8*/ 	.word	0x000000ff
        /*07bc*/ 	.word	0x00000000
        /*07c0*/ 	.short	0x010a
        /*07c2*/ 	.byte	0x05
	.zero		1


	//   ....[110]....
        /*07c4*/ 	.word	0x00002cd0
        /*07c8*/ 	.word	0x000000ff
        /*07cc*/ 	.word	0x00000000
        /*07d0*/ 	.short	0x010a
        /*07d2*/ 	.byte	0x05
	.zero		1


	//   ....[111]....
        /*07d4*/ 	.word	0x00002d60
        /*07d8*/ 	.word	0x000000ff
        /*07dc*/ 	.word	0x00000000
        /*07e0*/ 	.short	0x010a
        /*07e2*/ 	.byte	0x05
	.zero		1


	//   ....[112]....
        /*07e4*/ 	.word	0x00002df0
        /*07e8*/ 	.word	0x000000ff
        /*07ec*/ 	.word	0x00000000
        /*07f0*/ 	.short	0x010a
        /*07f2*/ 	.byte	0x05
	.zero		1


	//   ....[113]....
        /*07f4*/ 	.word	0x00002e80
        /*07f8*/ 	.word	0x000000ff
        /*07fc*/ 	.word	0x00000000
        /*0800*/ 	.short	0x010a
        /*0802*/ 	.byte	0x05
	.zero		1


	//   ....[114]....
        /*0804*/ 	.word	0x00002f10
        /*0808*/ 	.word	0x000000ff
        /*080c*/ 	.word	0x00000000
        /*0810*/ 	.short	0x010a
        /*0812*/ 	.byte	0x05
	.zero		1


	//   ....[115]....
        /*0814*/ 	.word	0x00002fa0
        /*0818*/ 	.word	0x000000ff
        /*081c*/ 	.word	0x00000000
        /*0820*/ 	.short	0x010a
        /*0822*/ 	.byte	0x05
	.zero		1


	//   ....[116]....
        /*0824*/ 	.word	0x00003030
        /*0828*/ 	.word	0x000000ff
        /*082c*/ 	.word	0x00000000
        /*0830*/ 	.short	0x010a
        /*0832*/ 	.byte	0x05
	.zero		1


	//   ....[117]....
        /*0834*/ 	.word	0x000030c0
        /*0838*/ 	.word	0x000000ff
        /*083c*/ 	.word	0x00000000
        /*0840*/ 	.short	0x010a
        /*0842*/ 	.byte	0x05
	.zero		1


	//   ....[118]....
        /*0844*/ 	.word	0x00003150
        /*0848*/ 	.word	0x000000ff
        /*084c*/ 	.word	0x00000000
        /*0850*/ 	.short	0x010a
        /*0852*/ 	.byte	0x05
	.zero		1


	//   ....[119]....
        /*0854*/ 	.word	0x000031e0
        /*0858*/ 	.word	0x000000ff
        /*085c*/ 	.word	0x00000000
        /*0860*/ 	.short	0x010a
        /*0862*/ 	.byte	0x05
	.zero		1


	//   ....[120]....
        /*0864*/ 	.word	0x00003270
        /*0868*/ 	.word	0x000000ff
        /*086c*/ 	.word	0x00000000
        /*0870*/ 	.short	0x010a
        /*0872*/ 	.byte	0x05
	.zero		1


	//   ....[121]....
        /*0874*/ 	.word	0x00003300
        /*0878*/ 	.word	0x000000ff
        /*087c*/ 	.word	0x00000000
        /*0880*/ 	.short	0x010a
        /*0882*/ 	.byte	0x05
	.zero		1


	//   ....[122]....
        /*0884*/ 	.word	0x00003390
        /*0888*/ 	.word	0x000000ff
        /*088c*/ 	.word	0x00000000
        /*0890*/ 	.short	0x010a
        /*0892*/ 	.byte	0x05
	.zero		1


	//   ....[123]....
        /*0894*/ 	.word	0x00003420
        /*0898*/ 	.word	0x000000ff
        /*089c*/ 	.word	0x00000000
        /*08a0*/ 	.short	0x010a
        /*08a2*/ 	.byte	0x05
	.zero		1


	//   ....[124]....
        /*08a4*/ 	.word	0x000034b0
        /*08a8*/ 	.word	0x000000ff
        /*08ac*/ 	.word	0x00000000
        /*08b0*/ 	.short	0x010a
        /*08b2*/ 	.byte	0x05
	.zero		1


	//   ....[125]....
        /*08b4*/ 	.word	0x00003540
        /*08b8*/ 	.word	0x000000ff
        /*08bc*/ 	.word	0x00000000
        /*08c0*/ 	.short	0x010a
        /*08c2*/ 	.byte	0x05
	.zero		1


	//   ....[126]....
        /*08c4*/ 	.word	0x000035d0
        /*08c8*/ 	.word	0x000000ff
        /*08cc*/ 	.word	0x00000000
        /*08d0*/ 	.short	0x010a
        /*08d2*/ 	.byte	0x05
	.zero		1


	//   ....[127]....
        /*08d4*/ 	.word	0x00003660
        /*08d8*/ 	.word	0x000000ff
        /*08dc*/ 	.word	0x00000000
        /*08e0*/ 	.short	0x010a
        /*08e2*/ 	.byte	0x05
	.zero		1


	//   ....[128]....
        /*08e4*/ 	.word	0x000036f0
        /*08e8*/ 	.word	0x000000ff
        /*08ec*/ 	.word	0x00000000
        /*08f0*/ 	.short	0x010a
        /*08f2*/ 	.byte	0x05
	.zero		1


	//   ....[129]....
        /*08f4*/ 	.word	0x00003780
        /*08f8*/ 	.word	0x000000ff
        /*08fc*/ 	.word	0x00000000
        /*0900*/ 	.short	0x010a
        /*0902*/ 	.byte	0x05
	.zero		1


	//   ....[130]....
        /*0904*/ 	.word	0x00003810
        /*0908*/ 	.word	0x000000ff
        /*090c*/ 	.word	0x00000000
        /*0910*/ 	.short	0x010a
        /*0912*/ 	.byte	0x05
	.zero		1


	//   ....[131]....
        /*0914*/ 	.word	0x000038a0
        /*0918*/ 	.word	0x000000ff
        /*091c*/ 	.word	0x00000000
        /*0920*/ 	.short	0x010a
        /*0922*/ 	.byte	0x05
	.zero		1


	//   ....[132]....
        /*0924*/ 	.word	0x00003940
        /*0928*/ 	.word	0x00000000
        /*092c*/ 	.word	0x00000000
        /*0930*/ 	.short	0x010a
        /*0932*/ 	.byte	0xff
	.zero		1


	//   ....[133]....
        /*0934*/ 	.word	0x00003a60
        /*0938*/ 	.word	0x00000000
        /*093c*/ 	.word	0x000002a0
        /*0940*/ 	.short	0x010a
        /*0942*/ 	.byte	0xff
	.zero		1


	//   ....[134]....
        /*0944*/ 	.word	0x00003ac0
        /*0948*/ 	.word	0x00000004
        /*094c*/ 	.word	0x00000000
        /*0950*/ 	.short	0x0101
        /*0952*/ 	.byte	0xff
	.zero		1


	//   ....[135]....
        /*0954*/ 	.word	0x00003ae0
        /*0958*/ 	.word	0x000000ff
        /*095c*/ 	.word	0x00000250
        /*0960*/ 	.short	0x010a
        /*0962*/ 	.byte	0x05
	.zero		1


	//   ....[136]....
        /*0964*/ 	.word	0x00003c00
        /*0968*/ 	.word	0x00000000
        /*096c*/ 	.word	0x00000240
        /*0970*/ 	.short	0x010a
        /*0972*/ 	.byte	0xff
	.zero		1


	//   ....[137]....
        /*0974*/ 	.word	0x00003d10
        /*0978*/ 	.word	0x00000000
        /*097c*/ 	.word	0x00000000
        /*0980*/ 	.short	0x0101
        /*0982*/ 	.byte	0xff
	.zero		1


	//   ....[138]....
        /*0984*/ 	.word	0x00003da0
        /*0988*/ 	.word	0x000000ff
        /*098c*/ 	.word	0x00000250
        /*0990*/ 	.short	0x0106
        /*0992*/ 	.byte	0x05
	.zero		1


	//   ....[139]....
        /*0994*/ 	.word	0x00003dc0
        /*0998*/ 	.word	0x000000ff
        /*099c*/ 	.word	0x00000250
        /*09a0*/ 	.short	0x010a
        /*09a2*/ 	.byte	0x05
	.zero		1


	//   ....[140]....
        /*09a4*/ 	.word	0x00003e50
        /*09a8*/ 	.word	0x000000ff
        /*09ac*/ 	.word	0x00000250
        /*09b0*/ 	.short	0x0106
        /*09b2*/ 	.byte	0x04
	.zero		1


	//   ....[141]....
        /*09b4*/ 	.word	0x00003e90
        /*09b8*/ 	.word	0x00000000
        /*09bc*/ 	.word	0x00000250
        /*09c0*/ 	.short	0x010a
        /*09c2*/ 	.byte	0xff
	.zero		1


	//   ....[142]....
        /*09c4*/ 	.word	0x00004360
        /*09c8*/ 	.word	0x00000000
        /*09cc*/ 	.word	0x00000240
        /*09d0*/ 	.short	0x010a
        /*09d2*/ 	.byte	0xff
	.zero		1


	//   ....[143]....
        /*09d4*/ 	.word	0x00004460
        /*09d8*/ 	.word	0x00000003
        /*09dc*/ 	.word	0x00000000
        /*09e0*/ 	.short	0x0101
        /*09e2*/ 	.byte	0xff
	.zero		1


	//   ....[144]....
        /*09e4*/ 	.word	0x00004470
        /*09e8*/ 	.word	0x000000ff
        /*09ec*/ 	.word	0x00000000
        /*09f0*/ 	.short	0x010a
        /*09f2*/ 	.byte	0x04
	.zero		1


	//   ....[145]....
        /*09f4*/ 	.word	0x00004490
        /*09f8*/ 	.word	0x000000ff
        /*09fc*/ 	.word	0x00000280
        /*0a00*/ 	.short	0x010a
        /*0a02*/ 	.byte	0x09
	.zero		1


	//   ....[146]....
        /*0a04*/ 	.word	0x00004570
        /*0a08*/ 	.word	0x000000ff
        /*0a0c*/ 	.word	0x00000000
        /*0a10*/ 	.short	0x010a
        /*0a12*/ 	.byte	0x07
	.zero		1


	//   ....[147]....
        /*0a14*/ 	.word	0x00004680
        /*0a18*/ 	.word	0x000000ff
        /*0a1c*/ 	.word	0x00000000
        /*0a20*/ 	.short	0x010a
        /*0a22*/ 	.byte	0x04
	.zero		1


	//   ....[148]....
        /*0a24*/ 	.word	0x00004860
        /*0a28*/ 	.word	0x000000ff
        /*0a2c*/ 	.word	0x00000000
        /*0a30*/ 	.short	0x010a
        /*0a32*/ 	.byte	0x05
	.zero		1


	//   ....[149]....
        /*0a34*/ 	.word	0x000048f0
        /*0a38*/ 	.word	0x000000ff
        /*0a3c*/ 	.word	0x00000000
        /*0a40*/ 	.short	0x010a
        /*0a42*/ 	.byte	0x05
	.zero		1


	//   ....[150]....
        /*0a44*/ 	.word	0x00004980
        /*0a48*/ 	.word	0x000000ff
        /*0a4c*/ 	.word	0x00000000
        /*0a50*/ 	.short	0x010a
        /*0a52*/ 	.byte	0x05
	.zero		1


	//   ....[151]....
        /*0a54*/ 	.word	0x00004a10
        /*0a58*/ 	.word	0x000000ff
        /*0a5c*/ 	.word	0x00000000
        /*0a60*/ 	.short	0x010a
        /*0a62*/ 	.byte	0x07
	.zero		1


	//   ....[152]....
        /*0a64*/ 	.word	0x00004e50
        /*0a68*/ 	.word	0x00000000
        /*0a6c*/ 	.word	0x00000240
        /*0a70*/ 	.short	0x010a
        /*0a72*/ 	.byte	0xff
	.zero		1


	//   ....[153]....
        /*0a74*/ 	.word	0x00004f40
        /*0a78*/ 	.word	0x00000000
        /*0a7c*/ 	.word	0x00000000
        /*0a80*/ 	.short	0x0101
        /*0a82*/ 	.byte	0xff
	.zero		1


	//   ....[154]....
        /*0a84*/ 	.word	0x00005260
        /*0a88*/ 	.word	0x000000ff
        /*0a8c*/ 	.word	0x00000238
        /*0a90*/ 	.short	0x010a
        /*0a92*/ 	.byte	0x06
	.zero		1


	//   ....[155]....
        /*0a94*/ 	.word	0x000053e0
        /*0a98*/ 	.word	0x000000ff
        /*0a9c*/ 	.word	0x00000228
        /*0aa0*/ 	.short	0x010a
        /*0aa2*/ 	.byte	0x06
	.zero		1


	//   ....[156]....
        /*0aa4*/ 	.word	0x00005710
        /*0aa8*/ 	.word	0x000000ff
        /*0aac*/ 	.word	0x00000220
        /*0ab0*/ 	.short	0x010b
        /*0ab2*/ 	.byte	0x06
	.zero		1


	//   ....[157]....
        /*0ab4*/ 	.word	0x00005730
        /*0ab8*/ 	.word	0x000000ff
        /*0abc*/ 	.word	0x00000000
        /*0ac0*/ 	.short	0x0101
        /*0ac2*/ 	.byte	0x25
	.zero		1


	//   ....[158]....
        /*0ac4*/ 	.word	0x00005770
        /*0ac8*/ 	.word	0x00000000
        /*0acc*/ 	.word	0x00000228
        /*0ad0*/ 	.short	0x010a
        /*0ad2*/ 	.byte	0xff
	.zero		1


	//   ....[159]....
        /*0ad4*/ 	.word	0x00005aa0
        /*0ad8*/ 	.word	0x00000000
        /*0adc*/ 	.word	0x00000240
        /*0ae0*/ 	.short	0x010a
        /*0ae2*/ 	.byte	0xff
	.zero		1


	//   ....[160]....
        /*0ae4*/ 	.word	0x00005bb0
        /*0ae8*/ 	.word	0x00000000
        /*0aec*/ 	.word	0x00000000
        /*0af0*/ 	.short	0x0101
        /*0af2*/ 	.byte	0xff
	.zero		1


	//   ....[161]....
        /*0af4*/ 	.word	0x00006550
        /*0af8*/ 	.word	0x000000ff
        /*0afc*/ 	.word	0x00000220
        /*0b00*/ 	.short	0x010a
        /*0b02*/ 	.byte	0x2b
	.zero		1


	//   ....[162]....
        /*0b04*/ 	.word	0x00006560
        /*0b08*/ 	.word	0x0000009c
        /*0b0c*/ 	.word	0x00000260
        /*0b10*/ 	.short	0x010a
        /*0b12*/ 	.byte	0xff
	.zero		1


	//   ....[163]....
        /*0b14*/ 	.word	0x000066f0
        /*0b18*/ 	.word	0x000000ff
        /*0b1c*/ 	.word	0x00000220
        /*0b20*/ 	.short	0x010a
        /*0b22*/ 	.byte	0x2b
	.zero		1


	//   ....[164]....
        /*0b24*/ 	.word	0x000067f0
        /*0b28*/ 	.word	0x000000ff
        /*0b2c*/ 	.word	0x00000000
        /*0b30*/ 	.short	0x0101
        /*0b32*/ 	.byte	0x04
	.zero		1


	//   ....[165]....
        /*0b34*/ 	.word	0x00006850
        /*0b38*/ 	.word	0x0000009c
        /*0b3c*/ 	.word	0x00000260
        /*0b40*/ 	.short	0x010a
        /*0b42*/ 	.byte	0xff
	.zero		1


	//   ....[166]....
        /*0b44*/ 	.word	0x00006c10
        /*0b48*/ 	.word	0x000000ff
        /*0b4c*/ 	.word	0x00000000
        /*0b50*/ 	.short	0x0101
        /*0b52*/ 	.byte	0x05
	.zero		1


	//   ....[167]....
        /*0b54*/ 	.word	0x00007cc0
        /*0b58*/ 	.word	0x00000003
        /*0b5c*/ 	.word	0x000002b0
        /*0b60*/ 	.short	0x010a
        /*0b62*/ 	.byte	0xff
	.zero		1


	//   ....[168]....
        /*0b64*/ 	.word	0x00007d20
        /*0b68*/ 	.word	0x00000002
        /*0b6c*/ 	.word	0x00000110
        /*0b70*/ 	.short	0x010a
        /*0b72*/ 	.byte	0xff
	.zero		1


	//   ....[169]....
        /*0b74*/ 	.word	0x00007d80
        /*0b78*/ 	.word	0x00000002
        /*0b7c*/ 	.word	0x00000110
        /*0b80*/ 	.short	0x010a
        /*0b82*/ 	.byte	0xff
	.zero		1


	//   ....[170]....
        /*0b84*/ 	.word	0x00007dd0
        /*0b88*/ 	.word	0x00000002
        /*0b8c*/ 	.word	0x00000240
        /*0b90*/ 	.short	0x010a
        /*0b92*/ 	.byte	0xff
	.zero		1


	//   ....[171]....
        /*0b94*/ 	.word	0x00007e30
        /*0b98*/ 	.word	0x00000000
        /*0b9c*/ 	.word	0x00000000
        /*0ba0*/ 	.short	0x010a
        /*0ba2*/ 	.byte	0xff
	.zero		1


	//   ....[172]....
        /*0ba4*/ 	.word	0x00007e90
        /*0ba8*/ 	.word	0x00000000
        /*0bac*/ 	.word	0x00000000
        /*0bb0*/ 	.short	0x010a
        /*0bb2*/ 	.byte	0xff
	.zero		1


	//   ....[173]....
        /*0bb4*/ 	.word	0x00007ef0
        /*0bb8*/ 	.word	0x00000000
        /*0bbc*/ 	.word	0x00000000
        /*0bc0*/ 	.short	0x010a
        /*0bc2*/ 	.byte	0xff
	.zero		1


	//   ....[174]....
        /*0bc4*/ 	.word	0x00007f50
        /*0bc8*/ 	.word	0x00000000
        /*0bcc*/ 	.word	0x00000000
        /*0bd0*/ 	.short	0x010a
        /*0bd2*/ 	.byte	0xff
	.zero		1


	//   ....[175]....
        /*0bd4*/ 	.word	0x00007fb0
        /*0bd8*/ 	.word	0x00000000
        /*0bdc*/ 	.word	0x00000000
        /*0be0*/ 	.short	0x010a
        /*0be2*/ 	.byte	0xff
	.zero		1


	//   ....[176]....
        /*0be4*/ 	.word	0x00008010
        /*0be8*/ 	.word	0x00000000
        /*0bec*/ 	.word	0x00000000
        /*0bf0*/ 	.short	0x010a
        /*0bf2*/ 	.byte	0xff
	.zero		1


	//   ....[177]....
        /*0bf4*/ 	.word	0x00008070
        /*0bf8*/ 	.word	0x00000000
        /*0bfc*/ 	.word	0x00000000
        /*0c00*/ 	.short	0x010a
        /*0c02*/ 	.byte	0xff
	.zero		1


	//   ....[178]....
        /*0c04*/ 	.word	0x000080d0
        /*0c08*/ 	.word	0x00000000
        /*0c0c*/ 	.word	0x00000000
        /*0c10*/ 	.short	0x010a
        /*0c12*/ 	.byte	0xff
	.zero		1


	//   ....[179]....
        /*0c14*/ 	.word	0x00008130
        /*0c18*/ 	.word	0x00000000
        /*0c1c*/ 	.word	0x00000000
        /*0c20*/ 	.short	0x010a
        /*0c22*/ 	.byte	0xff
	.zero		1


	//   ....[180]....
        /*0c24*/ 	.word	0x00008190
        /*0c28*/ 	.word	0x00000000
        /*0c2c*/ 	.word	0x00000000
        /*0c30*/ 	.short	0x010a
        /*0c32*/ 	.byte	0xff
	.zero		1


	//   ....[181]....
        /*0c34*/ 	.word	0x000081f0
        /*0c38*/ 	.word	0x00000000
        /*0c3c*/ 	.word	0x00000000
        /*0c40*/ 	.short	0x010a
        /*0c42*/ 	.byte	0xff
	.zero		1


	//   ....[182]....
        /*0c44*/ 	.word	0x00008250
        /*0c48*/ 	.word	0x00000000
        /*0c4c*/ 	.word	0x00000000
        /*0c50*/ 	.short	0x010a
        /*0c52*/ 	.byte	0xff
	.zero		1


	//   ....[183]....
        /*0c54*/ 	.word	0x000082b0
        /*0c58*/ 	.word	0x00000000
        /*0c5c*/ 	.word	0x00000000
        /*0c60*/ 	.short	0x010a
        /*0c62*/ 	.byte	0xff
	.zero		1


	//   ....[184]....
        /*0c64*/ 	.word	0x00008310
        /*0c68*/ 	.word	0x00000000
        /*0c6c*/ 	.word	0x00000000
        /*0c70*/ 	.short	0x010a
        /*0c72*/ 	.byte	0xff
	.zero		1


	//   ....[185]....
        /*0c74*/ 	.word	0x00008370
        /*0c78*/ 	.word	0x00000000
        /*0c7c*/ 	.word	0x00000000
        /*0c80*/ 	.short	0x010a
        /*0c82*/ 	.byte	0xff
	.zero		1


	//   ....[186]....
        /*0c84*/ 	.word	0x000083d0
        /*0c88*/ 	.word	0x00000000
        /*0c8c*/ 	.word	0x00000000
        /*0c90*/ 	.short	0x010a
        /*0c92*/ 	.byte	0xff
	.zero		1


	//   ....[187]....
        /*0c94*/ 	.word	0x00008430
        /*0c98*/ 	.word	0x00000000
        /*0c9c*/ 	.word	0x00000000
        /*0ca0*/ 	.short	0x010a
        /*0ca2*/ 	.byte	0xff
	.zero		1


	//   ....[188]....
        /*0ca4*/ 	.word	0x00008490
        /*0ca8*/ 	.word	0x00000000
        /*0cac*/ 	.word	0x00000000
        /*0cb0*/ 	.short	0x010a
        /*0cb2*/ 	.byte	0xff
	.zero		1


	//   ....[189]....
        /*0cb4*/ 	.word	0x000084f0
        /*0cb8*/ 	.word	0x00000000
        /*0cbc*/ 	.word	0x00000000
        /*0cc0*/ 	.short	0x010a
        /*0cc2*/ 	.byte	0xff
	.zero		1


	//   ....[190]....
        /*0cc4*/ 	.word	0x00008550
        /*0cc8*/ 	.word	0x00000000
        /*0ccc*/ 	.word	0x00000000
        /*0cd0*/ 	.short	0x010a
        /*0cd2*/ 	.byte	0xff
	.zero		1


	//   ....[191]....
        /*0cd4*/ 	.word	0x000085b0
        /*0cd8*/ 	.word	0x00000000
        /*0cdc*/ 	.word	0x00000000
        /*0ce0*/ 	.short	0x010a
        /*0ce2*/ 	.byte	0xff
	.zero		1


	//   ....[192]....
        /*0ce4*/ 	.word	0x00008610
        /*0ce8*/ 	.word	0x00000000
        /*0cec*/ 	.word	0x00000000
        /*0cf0*/ 	.short	0x010a
        /*0cf2*/ 	.byte	0xff
	.zero		1


	//   ....[193]....
        /*0cf4*/ 	.word	0x00008670
        /*0cf8*/ 	.word	0x00000000
        /*0cfc*/ 	.word	0x00000000
        /*0d00*/ 	.short	0x010a
        /*0d02*/ 	.byte	0xff
	.zero		1


	//   ....[194]....
        /*0d04*/ 	.word	0x000086d0
        /*0d08*/ 	.word	0x00000000
        /*0d0c*/ 	.word	0x00000000
        /*0d10*/ 	.short	0x010a
        /*0d12*/ 	.byte	0xff
	.zero		1


	//   ....[195]....
        /*0d14*/ 	.word	0x00008730
        /*0d18*/ 	.word	0x00000000
        /*0d1c*/ 	.word	0x00000000
        /*0d20*/ 	.short	0x010a
        /*0d22*/ 	.byte	0xff
	.zero		1


	//   ....[196]....
        /*0d24*/ 	.word	0x00008790
        /*0d28*/ 	.word	0x00000000
        /*0d2c*/ 	.word	0x00000000
        /*0d30*/ 	.short	0x010a
        /*0d32*/ 	.byte	0xff
	.zero		1


	//   ....[197]....
        /*0d34*/ 	.word	0x000087f0
        /*0d38*/ 	.word	0x00000000
        /*0d3c*/ 	.word	0x00000000
        /*0d40*/ 	.short	0x010a
        /*0d42*/ 	.byte	0xff
	.zero		1


	//   ....[198]....
        /*0d44*/ 	.word	0x00008850
        /*0d48*/ 	.word	0x00000000
        /*0d4c*/ 	.word	0x00000000
        /*0d50*/ 	.short	0x010a
        /*0d52*/ 	.byte	0xff
	.zero		1


	//   ....[199]....
        /*0d54*/ 	.word	0x000088b0
        /*0d58*/ 	.word	0x00000000
        /*0d5c*/ 	.word	0x00000000
        /*0d60*/ 	.short	0x010a
        /*0d62*/ 	.byte	0xff
	.zero		1


	//   ....[200]....
        /*0d64*/ 	.word	0x00008910
        /*0d68*/ 	.word	0x00000000
        /*0d6c*/ 	.word	0x00000000
        /*0d70*/ 	.short	0x010a
        /*0d72*/ 	.byte	0xff
	.zero		1


	//   ....[201]....
        /*0d74*/ 	.word	0x00008970
        /*0d78*/ 	.word	0x00000000
        /*0d7c*/ 	.word	0x00000000
        /*0d80*/ 	.short	0x010a
        /*0d82*/ 	.byte	0xff
	.zero		1


	//   ....[202]....
        /*0d84*/ 	.word	0x000089d0
        /*0d88*/ 	.word	0x00000000
        /*0d8c*/ 	.word	0x00000000
        /*0d90*/ 	.short	0x010a
        /*0d92*/ 	.byte	0xff
	.zero		1


	//   ....[203]....
        /*0d94*/ 	.word	0x00008a30
        /*0d98*/ 	.word	0x00000000
        /*0d9c*/ 	.word	0x00000000
        /*0da0*/ 	.short	0x010a
        /*0da2*/ 	.byte	0xff
	.zero		1


	//   ....[204]....
        /*0da4*/ 	.word	0x00008a80
        /*0da8*/ 	.word	0x00000000
        /*0dac*/ 	.word	0x000002a0
        /*0db0*/ 	.short	0x010a
        /*0db2*/ 	.byte	0xff
	.zero		1


	//   ....[205]....
        /*0db4*/ 	.word	0x00008ae0
        /*0db8*/ 	.word	0x00000000
        /*0dbc*/ 	.word	0x00000250
        /*0dc0*/ 	.short	0x010a
        /*0dc2*/ 	.byte	0xff
	.zero		1


	//   ....[206]....
        /*0dc4*/ 	.word	0x00008b30
        /*0dc8*/ 	.word	0x00000000
        /*0dcc*/ 	.word	0x00000240
        /*0dd0*/ 	.short	0x010a
        /*0dd2*/ 	.byte	0xff
	.zero		1


	//   ....[207]....
        /*0dd4*/ 	.word	0x00008b90
        /*0dd8*/ 	.word	0x00000000
        /*0ddc*/ 	.word	0x00000250
        /*0de0*/ 	.short	0x010a
        /*0de2*/ 	.byte	0xff
	.zero		1


	//   ....[208]....
        /*0de4*/ 	.word	0x00008be0
        /*0de8*/ 	.word	0x00000000
        /*0dec*/ 	.word	0x00000240
        /*0df0*/ 	.short	0x010a
        /*0df2*/ 	.byte	0xff
	.zero		1


	//   ....[209]....
        /*0df4*/ 	.word	0x00008c40
        /*0df8*/ 	.word	0x00000003
        /*0dfc*/ 	.word	0x00000280
        /*0e00*/ 	.short	0x010a
        /*0e02*/ 	.byte	0xff
	.zero		1


	//   ....[210]....
        /*0e04*/ 	.word	0x00008ca0
        /*0e08*/ 	.word	0x00000000
        /*0e0c*/ 	.word	0x00000000
        /*0e10*/ 	.short	0x010a
        /*0e12*/ 	.byte	0xff
	.zero		1


	//   ....[211]....
        /*0e14*/ 	.word	0x00008d00
        /*0e18*/ 	.word	0x00000000
        /*0e1c*/ 	.word	0x00000000
        /*0e20*/ 	.short	0x010a
        /*0e22*/ 	.byte	0xff
	.zero		1


	//   ....[212]....
        /*0e24*/ 	.word	0x00008d60
        /*0e28*/ 	.word	0x00000000
        /*0e2c*/ 	.word	0x00000000
        /*0e30*/ 	.short	0x010a
        /*0e32*/ 	.byte	0xff
	.zero		1


	//   ....[213]....
        /*0e34*/ 	.word	0x00008dc0
        /*0e38*/ 	.word	0x00000000
        /*0e3c*/ 	.word	0x00000000
        /*0e40*/ 	.short	0x010a
        /*0e42*/ 	.byte	0xff
	.zero		1


	//   ....[214]....
        /*0e44*/ 	.word	0x00008e20
        /*0e48*/ 	.word	0x00000000
        /*0e4c*/ 	.word	0x00000000
        /*0e50*/ 	.short	0x010a
        /*0e52*/ 	.byte	0xff
	.zero		1


	//   ....[215]....
        /*0e54*/ 	.word	0x00008e70
        /*0e58*/ 	.word	0x00000000
        /*0e5c*/ 	.word	0x00000240
        /*0e60*/ 	.short	0x010a
        /*0e62*/ 	.byte	0xff
	.zero		1


	//   ....[216]....
        /*0e64*/ 	.word	0x00008ed0
        /*0e68*/ 	.word	0x00000000
        /*0e6c*/ 	.word	0x00000238
        /*0e70*/ 	.short	0x010a
        /*0e72*/ 	.byte	0xff
	.zero		1


	//   ....[217]....
        /*0e74*/ 	.word	0x00008f30
        /*0e78*/ 	.word	0x00000003
        /*0e7c*/ 	.word	0x00000228
        /*0e80*/ 	.short	0x010a
        /*0e82*/ 	.byte	0xff
	.zero		1


	//   ....[218]....
        /*0e84*/ 	.word	0x00008f80
        /*0e88*/ 	.word	0x00000000
        /*0e8c*/ 	.word	0x00000240
        /*0e90*/ 	.short	0x010a
        /*0e92*/ 	.byte	0xff
	.zero		1


	//   ....[219]....
        /*0e94*/ 	.word	0x00008fe0
        /*0e98*/ 	.word	0x00000000
        /*0e9c*/ 	.word	0x00000220
        /*0ea0*/ 	.short	0x010a
        /*0ea2*/ 	.byte	0xff
	.zero		1


	//   ....[220]....
        /*0ea4*/ 	.word	0x00009030
        /*0ea8*/ 	.word	0x0000009c
        /*0eac*/ 	.word	0x00000260
        /*0eb0*/ 	.short	0x010a
        /*0eb2*/ 	.byte	0xff
	.zero		1


	//----- nvinfo : EIATTR_NUM_MBARRIERS
	.align		4
.L_47:
        /*0eb4*/ 	.byte	0x03, 0x38
        /*0eb6*/ 	.short	0x0058


	//----- nvinfo : EIATTR_EXIT_INSTR_OFFSETS
	.align		4
        /*0eb8*/ 	.byte	0x04, 0x1c
        /*0eba*/ 	.short	(.L_49 - .L_48)


	//   ....[0]....
.L_48:
        /*0ebc*/ 	.word	0x00003970


	//   ....[1]....
        /*0ec0*/ 	.word	0x00003e60


	//   ....[2]....
        /*0ec4*/ 	.word	0x00003ec0


	//   ....[3]....
        /*0ec8*/ 	.word	0x00004c70


	//   ....[4]....
        /*0ecc*/ 	.word	0x000057a0


	//   ....[5]....
        /*0ed0*/ 	.word	0x000057e0


	//   ....[6]....
        /*0ed4*/ 	.word	0x00007cb0


	//----- nvinfo : EIATTR_MAX_THREADS
	.align		4
.L_49:
        /*0ed8*/ 	.byte	0x04, 0x05
        /*0eda*/ 	.short	(.L_51 - .L_50)
.L_50:
        /*0edc*/ 	.word	0x00000100
        /*0ee0*/ 	.word	0x00000001
        /*0ee4*/ 	.word	0x00000001


	//----- nvinfo : EIATTR_CRS_STACK_SIZE
	.align		4
.L_51:
        /*0ee8*/ 	.byte	0x04, 0x1e
        /*0eea*/ 	.short	(.L_53 - .L_52)
.L_52:
        /*0eec*/ 	.word	0x00000000


	//----- nvinfo : EIATTR_CBANK_PARAM_SIZE
	.align		4
.L_53:
        /*0ef0*/ 	.byte	0x03, 0x19
        /*0ef2*/ 	.short	0x0800


	//----- nvinfo : EIATTR_PARAM_CBANK
	.align		4
        /*0ef4*/ 	.byte	0x04, 0x0a
        /*0ef6*/ 	.short	(.L_55 - .L_54)
	.align		4
.L_54:
        /*0ef8*/ 	.word	index@(.nv.constant0._ZN7cutlass13device_kernelINS_4gemm6kernel13GemmUniversalIN4cute5tupleIJiiiiEEENS1_10collective13CollectiveMmaINS1_35MainloopSm100TmaUmmaWarpSpecializedILi34ELi2ELi4ENS5_IJNS4_1CILi1EEESB_SB_EEEEENS5_IJNSA_ILi128EEENSA_ILi64EEENSA_ILi32EEEEEENS_12float_e5m2_tENS5_IJlSB_lEEENS_12float_e4m3_tENS5_IJSB_llEEENS4_8TiledMMAINS4_8MMA_AtomIJNS4_10MMA_TraitsINS4_19SM100_MMA_F8F6F4_SSEJSI_SK_fSE_SF_NS4_17integral_constantINS4_4UMMA5MajorELSS_0EEENSQ_ISS_LSS_1EEENSQ_INSR_7ScaleInELSV_0EEESW_EEEEEENS4_6LayoutISC_NS5_IJNSA_ILi0EEES10_S10_EEEEENS5_IJNS4_10UnderscoreES13_S13_EEEEENS4_13SM90_TMA_LOADENS4_14ComposedLayoutINS4_7SwizzleILi1ELi4ELi3EEENS4_18smem_ptr_flag_bitsILi8EEENSZ_INS5_IJNSA_ILi8EEESG_EEENS5_IJSG_SB_EEEEEEEvNS4_8identityES16_NS17_INS18_ILi2ELi4ELi3EEES1B_NSZ_INS5_IJSF_S1C_EEENS5_IJSB_SF_EEEEEEEvS1H_EENS_8epilogue10collective18CollectiveEpilogueINS1O_23Sm100TmaWarpSpecializedILi1ELi1ELi64ELb0ELb0EEEJSH_NS5_IJNSZ_ISE_SB_EENSZ_ISF_SB_EEEEESI_SJ_SI_SJ_NS1O_6fusion15FusionCallbacksIS1S_NS1W_17LinearCombinationISI_fSI_fLNS_15FloatRoundStyleE2EEESH_S1V_JEEENS4_5SM1004TMEM4LOAD26SM100_TMEM_LOAD_32dp32b64xES16_NS17_IS1I_S1B_NSZ_INS5_IJS1C_SF_EEENS5_IJSF_SB_EEEEEEENS4_39AutoVectorizingCopyWithAssumedAlignmentILi128EEENS4_14SM90_TMA_STOREES29_S2B_S2B_EEEvvEEEEvNT_6ParamsE)
        /*0efc*/ 	.short	0x0380
        /*0efe*/ 	.short	0x0800


	//----- nvinfo : EIATTR_SW_WAR
	.align		4
.L_55:
        /*0f00*/ 	.byte	0x04, 0x36
        /*0f02*/ 	.short	(.L_57 - .L_56)
.L_56:
        /*0f04*/ 	.word	0x00000008
.L_57:


//--------------------- .nv.callgraph             --------------------------
	.section	.nv.callgraph,"",@"SHT_CUDA_CALLGRAPH"
	.align	4
	.sectionentsize	8
	.align		4
        /*0000*/ 	.word	0x00000000
	.align		4
        /*0004*/ 	.word	0xffffffff
	.align		4
        /*0008*/ 	.word	index@(_ZN7cutlass13device_kernelINS_4gemm6kernel13GemmUniversalIN4cute5tupleIJiiiiEEENS1_10collective13CollectiveMmaINS1_35MainloopSm100TmaUmmaWarpSpecializedILi34ELi2ELi4ENS5_IJNS4_1CILi1EEESB_SB_EEEEENS5_IJNSA_ILi128EEENSA_ILi64EEENSA_ILi32EEEEEENS_12float_e5m2_tENS5_IJlSB_lEEENS_12float_e4m3_tENS5_IJSB_llEEENS4_8TiledMMAINS4_8MMA_AtomIJNS4_10MMA_TraitsINS4_19SM100_MMA_F8F6F4_SSEJSI_SK_fSE_SF_NS4_17integral_constantINS4_4UMMA5MajorELSS_0EEENSQ_ISS_LSS_1EEENSQ_INSR_7ScaleInELSV_0EEESW_EEEEEENS4_6LayoutISC_NS5_IJNSA_ILi0EEES10_S10_EEEEENS5_IJNS4_10UnderscoreES13_S13_EEEEENS4_13SM90_TMA_LOADENS4_14ComposedLayoutINS4_7SwizzleILi1ELi4ELi3EEENS4_18smem_ptr_flag_bitsILi8EEENSZ_INS5_IJNSA_ILi8EEESG_EEENS5_IJSG_SB_EEEEEEEvNS4_8identityES16_NS17_INS18_ILi2ELi4ELi3EEES1B_NSZ_INS5_IJSF_S1C_EEENS5_IJSB_SF_EEEEEEEvS1H_EENS_8epilogue10collective18CollectiveEpilogueINS1O_23Sm100TmaWarpSpecializedILi1ELi1ELi64ELb0ELb0EEEJSH_NS5_IJNSZ_ISE_SB_EENSZ_ISF_SB_EEEEESI_SJ_SI_SJ_NS1O_6fusion15FusionCallbacksIS1S_NS1W_17LinearCombinationISI_fSI_fLNS_15FloatRoundStyleE2EEESH_S1V_JEEENS4_5SM1004TMEM4LOAD26SM100_TMEM_LOAD_32dp32b64xES16_NS17_IS1I_S1B_NSZ_INS5_IJS1C_SF_EEENS5_IJSF_SB_EEEEEEENS4_39AutoVectorizingCopyWithAssumedAlignmentILi128EEENS4_14SM90_TMA_STOREES29_S2B_S2B_EEEvvEEEEvNT_6ParamsE)
	.align		4
        /*000c*/ 	.word	index@(__assertfail)
	.align		4
        /*0010*/ 	.word	0x00000000
	.align		4
        /*0014*/ 	.word	0xfffffffe
	.align		4
        /*0018*/ 	.word	0x00000000
	.align		4
        /*001c*/ 	.word	0xfffffffd
	.align		4
        /*0020*/ 	.word	0x00000000
	.align		4
        /*0024*/ 	.word	0xfffffffc


//--------------------- .nv.constant4             --------------------------
	.section	.nv.constant4,"a",@progbits
	.align	8
	.align		8
.nv.constant4:
        /*0000*/ 	.dword	__assertfail
	.align		8
        /*0008*/ 	.dword	__unnamed_1
	.align		8
        /*0010*/ 	.dword	__unnamed_2
	.align		8
        /*0018*/ 	.dword	_ZN40_INTERNAL_0387c2b7_4_k_cu_0dcddb9d_287324cuda3std3__45__cpo5beginE
	.align		8
        /*0020*/ 	.dword	_ZN40_INTERNAL_0387c2b7_4_k_cu_0dcddb9d_287324cuda3std3__45__cpo3endE
	.align		8
        /*0028*/ 	.dword	_ZN40_INTERNAL_0387c2b7_4_k_cu_0dcddb9d_287324cuda3std3__45__cpo6cbeginE
	.align		8
        /*0030*/ 	.dword	_ZN40_INTERNAL_0387c2b7_4_k_cu_0dcddb9d_287324cuda3std3__45__cpo4cendE
	.align		8
        /*0038*/ 	.dword	_ZN40_INTERNAL_0387c2b7_4_k_cu_0dcddb9d_287324cuda3std3__442_GLOBAL__N__0387c2b7_4_k_cu_0dcddb9d_287326ignoreE
	.align		8
        /*0040*/ 	.dword	_ZN40_INTERNAL_0387c2b7_4_k_cu_0dcddb9d_287324cuda3std3__419piecewise_constructE
	.align		8
        /*0048*/ 	.dword	_ZN40_INTERNAL_0387c2b7_4_k_cu_0dcddb9d_287324cuda3std3__48in_placeE
	.align		8
        /*0050*/ 	.dword	_ZN40_INTERNAL_0387c2b7_4_k_cu_0dcddb9d_287324cuda3std6ranges3__45__cpo4swapE
	.align		8
        /*0058*/ 	.dword	_ZN40_INTERNAL_0387c2b7_4_k_cu_0dcddb9d_287324cuda3std6ranges3__45__cpo9iter_moveE
	.align		8
        /*0060*/ 	.dword	_ZN40_INTERNAL_0387c2b7_4_k_cu_0dcddb9d_287324cute7productE
	.align		8
        /*0068*/ 	.dword	_ZN40_INTERNAL_0387c2b7_4_k_cu_0dcddb9d_287324cute1_E
	.align		8
        /*0070*/ 	.dword	$str$25
	.align		8
        /*0078*/ 	.dword	$str$26
	.align		8
        /*0080*/ 	.dword	$str$27
	.align		8
        /*0088*/ 	.dword	$str$28


//--------------------- .text._ZN7cutlass13device_kernelINS_4gemm6kernel13GemmUniversalIN4cute5tupleIJiiiiEEENS1_10collective13CollectiveMmaINS1_35MainloopSm100TmaUmmaWarpSpecializedILi34ELi2ELi4ENS5_IJNS4_1CILi1EEESB_SB_EEEEENS5_IJNSA_ILi128EEENSA_ILi64EEENSA_ILi32EEEEEENS_12float_e5m2_tENS5_IJlSB_lEEENS_12float_e4m3_tENS5_IJSB_llEEENS4_8TiledMMAINS4_8MMA_AtomIJNS4_10MMA_TraitsINS4_19SM100_MMA_F8F6F4_SSEJSI_SK_fSE_SF_NS4_17integral_constantINS4_4UMMA5MajorELSS_0EEENSQ_ISS_LSS_1EEENSQ_INSR_7ScaleInELSV_0EEESW_EEEEEENS4_6LayoutISC_NS5_IJNSA_ILi0EEES10_S10_EEEEENS5_IJNS4_10UnderscoreES13_S13_EEEEENS4_13SM90_TMA_LOADENS4_14ComposedLayoutINS4_7SwizzleILi1ELi4ELi3EEENS4_18smem_ptr_flag_bitsILi8EEENSZ_INS5_IJNSA_ILi8EEESG_EEENS5_IJSG_SB_EEEEEEEvNS4_8identityES16_NS17_INS18_ILi2ELi4ELi3EEES1B_NSZ_INS5_IJSF_S1C_EEENS5_IJSB_SF_EEEEEEEvS1H_EENS_8epilogue10collective18CollectiveEpilogueINS1O_23Sm100TmaWarpSpecializedILi1ELi1ELi64ELb0ELb0EEEJSH_NS5_IJNSZ_ISE_SB_EENSZ_ISF_SB_EEEEESI_SJ_SI_SJ_NS1O_6fusion15FusionCallbacksIS1S_NS1W_17LinearCombinationISI_fSI_fLNS_15FloatRoundStyleE2EEESH_S1V_JEEENS4_5SM1004TMEM4LOAD26SM100_TMEM_LOAD_32dp32b64xES16_NS17_IS1I_S1B_NSZ_INS5_IJS1C_SF_EEENS5_IJSF_SB_EEEEEEENS4_39AutoVectorizingCopyWithAssumedAlignmentILi128EEENS4_14SM90_TMA_STOREES29_S2B_S2B_EEEvvEEEEvNT_6ParamsE --------------------------
	.section	.text._ZN7cutlass13device_kernelINS_4gemm6kernel13GemmUniversalIN4cute5tupleIJiiiiEEENS1_10collective13CollectiveMmaINS1_35MainloopSm100TmaUmmaWarpSpecializedILi34ELi2ELi4ENS5_IJNS4_1CILi1EEESB_SB_EEEEENS5_IJNSA_ILi128EEENSA_ILi64EEENSA_ILi32EEEEEENS_12float_e5m2_tENS5_IJlSB_lEEENS_12float_e4m3_tENS5_IJSB_llEEENS4_8TiledMMAINS4_8MMA_AtomIJNS4_10MMA_TraitsINS4_19SM100_MMA_F8F6F4_SSEJSI_SK_fSE_SF_NS4_17integral_constantINS4_4UMMA5MajorELSS_0EEENSQ_ISS_LSS_1EEENSQ_INSR_7ScaleInELSV_0EEESW_EEEEEENS4_6LayoutISC_NS5_IJNSA_ILi0EEES10_S10_EEEEENS5_IJNS4_10UnderscoreES13_S13_EEEEENS4_13SM90_TMA_LOADENS4_14ComposedLayoutINS4_7SwizzleILi1ELi4ELi3EEENS4_18smem_ptr_flag_bitsILi8EEENSZ_INS5_IJNSA_ILi8EEESG_EEENS5_IJSG_SB_EEEEEEEvNS4_8identityES16_NS17_INS18_ILi2ELi4ELi3EEES1B_NSZ_INS5_IJSF_S1C_EEENS5_IJSB_SF_EEEEEEEvS1H_EENS_8epilogue10collective18CollectiveEpilogueINS1O_23Sm100TmaWarpSpecializedILi1ELi1ELi64ELb0ELb0EEEJSH_NS5_IJNSZ_ISE_SB_EENSZ_ISF_SB_EEEEESI_SJ_SI_SJ_NS1O_6fusion15FusionCallbacksIS1S_NS1W_17LinearCombinationISI_fSI_fLNS_15FloatRoundStyleE2EEESH_S1V_JEEENS4_5SM1004TMEM4LOAD26SM100_TMEM_LOAD_32dp32b64xES16_NS17_IS1I_S1B_NSZ_INS5_IJS1C_SF_EEENS5_IJSF_SB_EEEEEEENS4_39AutoVectorizingCopyWithAssumedAlignmentILi128EEENS4_14SM90_TMA_STOREES29_S2B_S2B_EEEvvEEEEvNT_6ParamsE,"ax",@progbits
	.align	128
.text._ZN7cutlass13device_kernelINS_4gemm6kernel13GemmUniversalIN4cute5tupleIJiiiiEEENS1_10collective13CollectiveMmaINS1_35MainloopSm100TmaUmmaWarpSpecializedILi34ELi2ELi4ENS5_IJNS4_1CILi1EEESB_SB_EEEEENS5_IJNSA_ILi128EEENSA_ILi64EEENSA_ILi32EEEEEENS_12float_e5m2_tENS5_IJlSB_lEEENS_12float_e4m3_tENS5_IJSB_llEEENS4_8TiledMMAINS4_8MMA_AtomIJNS4_10MMA_TraitsINS4_19SM100_MMA_F8F6F4_SSEJSI_SK_fSE_SF_NS4_17integral_constantINS4_4UMMA5MajorELSS_0EEENSQ_ISS_LSS_1EEENSQ_INSR_7ScaleInELSV_0EEESW_EEEEEENS4_6LayoutISC_NS5_IJNSA_ILi0EEES10_S10_EEEEENS5_IJNS4_10UnderscoreES13_S13_EEEEENS4_13SM90_TMA_LOADENS4_14ComposedLayoutINS4_7SwizzleILi1ELi4ELi3EEENS4_18smem_ptr_flag_bitsILi8EEENSZ_INS5_IJNSA_ILi8EEESG_EEENS5_IJSG_SB_EEEEEEEvNS4_8identityES16_NS17_INS18_ILi2ELi4ELi3EEES1B_NSZ_INS5_IJSF_S1C_EEENS5_IJSB_SF_EEEEEEEvS1H_EENS_8epilogue10collective18CollectiveEpilogueINS1O_23Sm100TmaWarpSpecializedILi1ELi1ELi64ELb0ELb0EEEJSH_NS5_IJNSZ_ISE_SB_EENSZ_ISF_SB_EEEEESI_SJ_SI_SJ_NS1O_6fusion15FusionCallbacksIS1S_NS1W_17LinearCombinationISI_fSI_fLNS_15FloatRoundStyleE2EEESH_S1V_JEEENS4_5SM1004TMEM4LOAD26SM100_TMEM_LOAD_32dp32b64xES16_NS17_IS1I_S1B_NSZ_INS5_IJS1C_SF_EEENS5_IJSF_SB_EEEEEEENS4_39AutoVectorizingCopyWithAssumedAlignmentILi128EEENS4_14SM90_TMA_STOREES29_S2B_S2B_EEEvvEEEEvNT_6ParamsE:
        .type           _ZN7cutlass13device_kernelINS_4gemm6kernel13GemmUniversalIN4cute5tupleIJiiiiEEENS1_10collective13CollectiveMmaINS1_35MainloopSm100TmaUmmaWarpSpecializedILi34ELi2ELi4ENS5_IJNS4_1CILi1EEESB_SB_EEEEENS5_IJNSA_ILi128EEENSA_ILi64EEENSA_ILi32EEEEEENS_12float_e5m2_tENS5_IJlSB_lEEENS_12float_e4m3_tENS5_IJSB_llEEENS4_8TiledMMAINS4_8MMA_AtomIJNS4_10MMA_TraitsINS4_19SM100_MMA_F8F6F4_SSEJSI_SK_fSE_SF_NS4_17integral_constantINS4_4UMMA5MajorELSS_0EEENSQ_ISS_LSS_1EEENSQ_INSR_7ScaleInELSV_0EEESW_EEEEEENS4_6LayoutISC_NS5_IJNSA_ILi0EEES10_S10_EEEEENS5_IJNS4_10UnderscoreES13_S13_EEEEENS4_13SM90_TMA_LOADENS4_14ComposedLayoutINS4_7SwizzleILi1ELi4ELi3EEENS4_18smem_ptr_flag_bitsILi8EEENSZ_INS5_IJNSA_ILi8EEESG_EEENS5_IJSG_SB_EEEEEEEvNS4_8identityES16_NS17_INS18_ILi2ELi4ELi3EEES1B_NSZ_INS5_IJSF_S1C_EEENS5_IJSB_SF_EEEEEEEvS1H_EENS_8epilogue10collective18CollectiveEpilogueINS1O_23Sm100TmaWarpSpecializedILi1ELi1ELi64ELb0ELb0EEEJSH_NS5_IJNSZ_ISE_SB_EENSZ_ISF_SB_EEEEESI_SJ_SI_SJ_NS1O_6fusion15FusionCallbacksIS1S_NS1W_17LinearCombinationISI_fSI_fLNS_15FloatRoundStyleE2EEESH_S1V_JEEENS4_5SM1004TMEM4LOAD26SM100_TMEM_LOAD_32dp32b64xES16_NS17_IS1I_S1B_NSZ_INS5_IJS1C_SF_EEENS5_IJSF_SB_EEEEEEENS4_39AutoVectorizingCopyWithAssumedAlignmentILi128EEENS4_14SM90_TMA_STOREES29_S2B_S2B_EEEvvEEEEvNT_6ParamsE,@function
        .size           _ZN7cutlass13device_kernelINS_4gemm6kernel13GemmUniversalIN4cute5tupleIJiiiiEEENS1_10collective13CollectiveMmaINS1_35MainloopSm100TmaUmmaWarpSpecializedILi34ELi2ELi4ENS5_IJNS4_1CILi1EEESB_SB_EEEEENS5_IJNSA_ILi128EEENSA_ILi64EEENSA_ILi32EEEEEENS_12float_e5m2_tENS5_IJlSB_lEEENS_12float_e4m3_tENS5_IJSB_llEEENS4_8TiledMMAINS4_8MMA_AtomIJNS4_10MMA_TraitsINS4_19SM100_MMA_F8F6F4_SSEJSI_SK_fSE_SF_NS4_17integral_constantINS4_4UMMA5MajorELSS_0EEENSQ_ISS_LSS_1EEENSQ_INSR_7ScaleInELSV_0EEESW_EEEEEENS4_6LayoutISC_NS5_IJNSA_ILi0EEES10_S10_EEEEENS5_IJNS4_10UnderscoreES13_S13_EEEEENS4_13SM90_TMA_LOADENS4_14ComposedLayoutINS4_7SwizzleILi1ELi4ELi3EEENS4_18smem_ptr_flag_bitsILi8EEENSZ_INS5_IJNSA_ILi8EEESG_EEENS5_IJSG_SB_EEEEEEEvNS4_8identityES16_NS17_INS18_ILi2ELi4ELi3EEES1B_NSZ_INS5_IJSF_S1C_EEENS5_IJSB_SF_EEEEEEEvS1H_EENS_8epilogue10collective18CollectiveEpilogueINS1O_23Sm100TmaWarpSpecializedILi1ELi1ELi64ELb0ELb0EEEJSH_NS5_IJNSZ_ISE_SB_EENSZ_ISF_SB_EEEEESI_SJ_SI_SJ_NS1O_6fusion15FusionCallbacksIS1S_NS1W_17LinearCombinationISI_fSI_fLNS_15FloatRoundStyleE2EEESH_S1V_JEEENS4_5SM1004TMEM4LOAD26SM100_TMEM_LOAD_32dp32b64xES16_NS17_IS1I_S1B_NSZ_INS5_IJS1C_SF_EEENS5_IJSF_SB_EEEEEEENS4_39AutoVectorizingCopyWithAssumedAlignmentILi128EEENS4_14SM90_TMA_STOREES29_S2B_S2B_EEEvvEEEEvNT_6ParamsE,(.L_x_219 - _ZN7cutlass13device_kernelINS_4gemm6kernel13GemmUniversalIN4cute5tupleIJiiiiEEENS1_10collective13CollectiveMmaINS1_35MainloopSm100TmaUmmaWarpSpecializedILi34ELi2ELi4ENS5_IJNS4_1CILi1EEESB_SB_EEEEENS5_IJNSA_ILi128EEENSA_ILi64EEENSA_ILi32EEEEEENS_12float_e5m2_tENS5_IJlSB_lEEENS_12float_e4m3_tENS5_IJSB_llEEENS4_8TiledMMAINS4_8MMA_AtomIJNS4_10MMA_TraitsINS4_19SM100_MMA_F8F6F4_SSEJSI_SK_fSE_SF_NS4_17integral_constantINS4_4UMMA5MajorELSS_0EEENSQ_ISS_LSS_1EEENSQ_INSR_7ScaleInELSV_0EEESW_EEEEEENS4_6LayoutISC_NS5_IJNSA_ILi0EEES10_S10_EEEEENS5_IJNS4_10UnderscoreES13_S13_EEEEENS4_13SM90_TMA_LOADENS4_14ComposedLayoutINS4_7SwizzleILi1ELi4ELi3EEENS4_18smem_ptr_flag_bitsILi8EEENSZ_INS5_IJNSA_ILi8EEESG_EEENS5_IJSG_SB_EEEEEEEvNS4_8identityES16_NS17_INS18_ILi2ELi4ELi3EEES1B_NSZ_INS5_IJSF_S1C_EEENS5_IJSB_SF_EEEEEEEvS1H_EENS_8epilogue10collective18CollectiveEpilogueINS1O_23Sm100TmaWarpSpecializedILi1ELi1ELi64ELb0ELb0EEEJSH_NS5_IJNSZ_ISE_SB_EENSZ_ISF_SB_EEEEESI_SJ_SI_SJ_NS1O_6fusion15FusionCallbacksIS1S_NS1W_17LinearCombinationISI_fSI_fLNS_15FloatRoundStyleE2EEESH_S1V_JEEENS4_5SM1004TMEM4LOAD26SM100_TMEM_LOAD_32dp32b64xES16_NS17_IS1I_S1B_NSZ_INS5_IJS1C_SF_EEENS5_IJSF_SB_EEEEEEENS4_39AutoVectorizingCopyWithAssumedAlignmentILi128EEENS4_14SM90_TMA_STOREES29_S2B_S2B_EEEvvEEEEvNT_6ParamsE)
        .other          _ZN7cutlass13device_kernelINS_4gemm6kernel13GemmUniversalIN4cute5tupleIJiiiiEEENS1_10collective13CollectiveMmaINS1_35MainloopSm100TmaUmmaWarpSpecializedILi34ELi2ELi4ENS5_IJNS4_1CILi1EEESB_SB_EEEEENS5_IJNSA_ILi128EEENSA_ILi64EEENSA_ILi32EEEEEENS_12float_e5m2_tENS5_IJlSB_lEEENS_12float_e4m3_tENS5_IJSB_llEEENS4_8TiledMMAINS4_8MMA_AtomIJNS4_10MMA_TraitsINS4_19SM100_MMA_F8F6F4_SSEJSI_SK_fSE_SF_NS4_17integral_constantINS4_4UMMA5MajorELSS_0EEENSQ_ISS_LSS_1EEENSQ_INSR_7ScaleInELSV_0EEESW_EEEEEENS4_6LayoutISC_NS5_IJNSA_ILi0EEES10_S10_EEEEENS5_IJNS4_10UnderscoreES13_S13_EEEEENS4_13SM90_TMA_LOADENS4_14ComposedLayoutINS4_7SwizzleILi1ELi4ELi3EEENS4_18smem_ptr_flag_bitsILi8EEENSZ_INS5_IJNSA_ILi8EEESG_EEENS5_IJSG_SB_EEEEEEEvNS4_8identityES16_NS17_INS18_ILi2ELi4ELi3EEES1B_NSZ_INS5_IJSF_S1C_EEENS5_IJSB_SF_EEEEEEEvS1H_EENS_8epilogue10collective18CollectiveEpilogueINS1O_23Sm100TmaWarpSpecializedILi1ELi1ELi64ELb0ELb0EEEJSH_NS5_IJNSZ_ISE_SB_EENSZ_ISF_SB_EEEEESI_SJ_SI_SJ_NS1O_6fusion15FusionCallbacksIS1S_NS1W_17LinearCombinationISI_fSI_fLNS_15FloatRoundStyleE2EEESH_S1V_JEEENS4_5SM1004TMEM4LOAD26SM100_TMEM_LOAD_32dp32b64xES16_NS17_IS1I_S1B_NSZ_INS5_IJS1C_SF_EEENS5_IJSF_SB_EEEEEEENS4_39AutoVectorizingCopyWithAssumedAlignmentILi128EEENS4_14SM90_TMA_STOREES29_S2B_S2B_EEEvvEEEEvNT_6ParamsE,@"STO_CUDA_ENTRY STV_DEFAULT"
_ZN7cutlass13device_kernelINS_4gemm6kernel13GemmUniversalIN4cute5tupleIJiiiiEEENS1_10collective13CollectiveMmaINS1_35MainloopSm100TmaUmmaWarpSpecializedILi34ELi2ELi4ENS5_IJNS4_1CILi1EEESB_SB_EEEEENS5_IJNSA_ILi128EEENSA_ILi64EEENSA_ILi32EEEEEENS_12float_e5m2_tENS5_IJlSB_lEEENS_12float_e4m3_tENS5_IJSB_llEEENS4_8TiledMMAINS4_8MMA_AtomIJNS4_10MMA_TraitsINS4_19SM100_MMA_F8F6F4_SSEJSI_SK_fSE_SF_NS4_17integral_constantINS4_4UMMA5MajorELSS_0EEENSQ_ISS_LSS_1EEENSQ_INSR_7ScaleInELSV_0EEESW_EEEEEENS4_6LayoutISC_NS5_IJNSA_ILi0EEES10_S10_EEEEENS5_IJNS4_10UnderscoreES13_S13_EEEEENS4_13SM90_TMA_LOADENS4_14ComposedLayoutINS4_7SwizzleILi1ELi4ELi3EEENS4_18smem_ptr_flag_bitsILi8EEENSZ_INS5_IJNSA_ILi8EEESG_EEENS5_IJSG_SB_EEEEEEEvNS4_8identityES16_NS17_INS18_ILi2ELi4ELi3EEES1B_NSZ_INS5_IJSF_S1C_EEENS5_IJSB_SF_EEEEEEEvS1H_EENS_8epilogue10collective18CollectiveEpilogueINS1O_23Sm100TmaWarpSpecializedILi1ELi1ELi64ELb0ELb0EEEJSH_NS5_IJNSZ_ISE_SB_EENSZ_ISF_SB_EEEEESI_SJ_SI_SJ_NS1O_6fusion15FusionCallbacksIS1S_NS1W_17LinearCombinationISI_fSI_fLNS_15FloatRoundStyleE2EEESH_S1V_JEEENS4_5SM1004TMEM4LOAD26SM100_TMEM_LOAD_32dp32b64xES16_NS17_IS1I_S1B_NSZ_INS5_IJS1C_SF_EEENS5_IJSF_SB_EEEEEEENS4_39AutoVectorizingCopyWithAssumedAlignmentILi128EEENS4_14SM90_TMA_STOREES29_S2B_S2B_EEEvvEEEEvNT_6ParamsE:
[----:B------:R-:W1:Y:S01]  /*0000*/  LDC R1, c[0x0][0x37c] ;  /* 0x0000df00ff017b82 */ /* 0x000e620000000800 */
[----:B------:R-:W2:Y:S01]  /*0010*/  S2R R166, SR_TID.X ;  /* 0x0000000000a67919 */ /* 0x000ea20000002100 */
[----:B------:R-:W3:Y:S01]  /*0020*/  LDCU.64 UR4, c[0x0][0x890] ;  /* 0x00011200ff0477ac */ /* 0x000ee20008000a00 */
[----:B------:R-:W-:Y:S02]  /*0030*/  PRMT R164, RZ, 0x7610, R164 ;  /* 0x00007610ffa47816 */ /* 0x000fe400000000a4 */
[----:B------:R-:W-:Y:S01]  /*0040*/  ELECT P5, URZ, PT ;  /* 0x0000000000ff782f */ /* 0x000fe200038a0000 */
[----:B------:R-:W4:Y:S01]  /*0050*/  LDCU.64 UR40, c[0x0][0x358] ;  /* 0x00006b00ff2877ac */ /* 0x000f220008000a00 */
[----:B---3--:R-:W-:-:S04]  /*0060*/  UISETP.NE.U32.AND UP0, UPT, UR4, URZ, UPT ;  /* 0x000000ff0400728c */ /* 0x008fc8000bf05070 */
[----:B------:R-:W-:Y:S01]  /*0070*/  UISETP.NE.AND.EX UP0, UPT, UR5, URZ, UPT, UP0 ;  /* 0x000000ff0500728c */ /* 0x000fe2000bf05300 */
[----:B--2---:R-:W-:-:S05]  /*0080*/  SHF.R.U32.HI R169, RZ, 0x5, R166 ;  /* 0x00000005ffa97819 */ /* 0x004fca00000116a6 */
[----:B------:R-:W2:Y:S02]  /*0090*/  SHFL.IDX PT, R0, R169, RZ, 0x1f ;  /* 0x00001fffa9007589 */ /* 0x000ea400000e0000 */
[----:B--2---:R-:W-:Y:S01]  /*00a0*/  R2UR UR8, R0 ;  /* 0x00000000000872ca */ /* 0x004fe200000e0000 */
[----:B-1--4-:R-:W-:-:S14]  /*00b0*/  BRA.U UP0, `(.L_x_0) ;  /* 0x00000001002c7547 */ /* 0x012fdc000b800000 */
[----:B------:R-:W1:Y:S02]  /*00c0*/  LDCU.64 UR6, c[0x0][0x888] ;  /* 0x00011100ff0677ac */ /* 0x000e640008000a00 */
[----:B-1----:R-:W-:-:S04]  /*00d0*/  UISETP.NE.U32.AND UP0, UPT, UR6, URZ, UPT ;  /* 0x000000ff0600728c */ /* 0x002fc8000bf05070 */
[----:B------:R-:W-:-:S09]  /*00e0*/  UISETP.NE.AND.EX UP0, UPT, UR7, URZ, UPT, UP0 ;  /* 0x000000ff0700728c */ /* 0x000fd2000bf05300 */
[----:B------:R-:W-:Y:S05]  /*00f0*/  BRA.U !UP0, `(.L_x_1) ;  /* 0x0000000108107547 */ /* 0x000fea000b800000 */
[----:B------:R-:W1:Y:S02]  /*0100*/  LDC.64 R2, c[0x0][0x888] ;  /* 0x00022200ff027b82 */ /* 0x000e640000000a00 */
[----:B-1----:R1:W5:Y:S01]  /*0110*/  LDG.E R81, desc[UR40][R2.64] ;  /* 0x0000002802517981 */ /* 0x002362000c1e1900 */
[----:B------:R-:W-:Y:S01]  /*0120*/  HFMA2 R164, -RZ, RZ, 0, 5.9604644775390625e-08 ;  /* 0x00000001ffa47431 */ /* 0x000fe200000001ff */
[----:B------:R-:W-:Y:S05]  /*0130*/  BRA `(.L_x_0) ;  /* 0x00000000000c7947 */ /* 0x000fea0003800000 */
.L_x_1:
[----:B------:R-:W1:Y:S01]  /*0140*/  LDCU UR6, c[0x0][0x880] ;  /* 0x00011000ff0677ac */ /* 0x000e620008000800 */
[----:B------:R-:W-:Y:S01]  /*0150*/  HFMA2 R164, -RZ, RZ, 0, 5.9604644775390625e-08 ;  /* 0x00000001ffa47431 */ /* 0x000fe200000001ff */
[----:B-1----:R-:W-:-:S07]  /*0160*/  MOV R81, UR6 ;  /* 0x0000000600517c02 */ /* 0x002fce0008000f00 */
.L_x_0:
[----:B------:R-:W2:Y:S02]  /*0170*/  LDCU.64 UR6, c[0x0][0x8b0] ;  /* 0x00011600ff0677ac */ /* 0x000ea40008000a00 */
[----:B--2---:R-:W-:-:S04]  /*0180*/  UISETP.NE.U32.AND UP0, UPT, UR6, URZ, UPT ;  /* 0x000000ff0600728c */ /* 0x004fc8000bf05070 */
[----:B------:R-:W-:-:S09]  /*0190*/  UISETP.NE.AND.EX UP0, UPT, UR7, URZ, UPT, UP0 ;  /* 0x000000ff0700728c */ /* 0x000fd2000bf05300 */
[----:B------:R-:W-:Y:S05]  /*01a0*/  BRA.U UP0, `(.L_x_2) ;  /* 0x0000000100247547 */ /* 0x000fea000b800000 */
[----:B------:R-:W2:Y:S02]  /*01b0*/  LDCU.64 UR6, c[0x0][0x8a8] ;  /* 0x00011500ff0677ac */ /* 0x000ea40008000a00 */
[----:B--2---:R-:W-:-:S04]  /*01c0*/  UISETP.NE.U32.AND UP0, UPT, UR6, URZ, UPT ;  /* 0x000000ff0600728c */ /* 0x004fc8000bf05070 */
[----:B------:R-:W-:-:S09]  /*01d0*/  UISETP.NE.AND.EX UP0, UPT, UR7, URZ, UPT, UP0 ;  /* 0x000000ff0700728c */ /* 0x000fd2000bf05300 */
[----:B------:R-:W-:Y:S05]  /*01e0*/  BRA.U !UP0, `(.L_x_3) ;  /* 0x00000001080c7547 */ /* 0x000fea000b800000 */
[----:B------:R-:W2:Y:S02]  /*01f0*/  LDC.64 R78, c[0x0][0x8a8] ;  /* 0x00022a00ff4e7b82 */ /* 0x000ea40000000a00 */
[----:B--2---:R2:W5:Y:S01]  /*0200*/  LDG.E R78, desc[UR40][R78.64] ;  /* 0x000000284e4e7981 */ /* 0x004562000c1e1900 */
[----:B------:R-:W-:Y:S05]  /*0210*/  BRA `(.L_x_2) ;  /* 0x0000000000087947 */ /* 0x000fea0003800000 */
.L_x_3:
[----:B------:R-:W2:Y:S02]  /*0220*/  LDCU UR6, c[0x0][0x8a0] ;  /* 0x00011400ff0677ac */ /* 0x000ea40008000800 */
[----:B--2---:R-:W-:Y:S02]  /*0230*/  MOV R78, UR6 ;  /* 0x00000006004e7c02 */ /* 0x004fe40008000f00 */
.L_x_2:
[----:B------:R-:W-:Y:S01]  /*0240*/  IMAD.U32 R0, RZ, RZ, UR8 ;  /* 0x00000008ff007e24 */ /* 0x000fe2000f8e00ff */
[----:B------:R-:W-:Y:S04]  /*0250*/  BSSY.RECONVERGENT B0, `(.L_x_4) ;  /* 0x000000c000007945 */ /* 0x000fe80003800200 */
[C---:B------:R-:W-:Y:S02]  /*0260*/  ISETP.NE.OR P1, PT, R0.reuse, 0x1, !P5 ;  /* 0x000000010000780c */ /* 0x040fe40006f25670 */
[----:B------:R-:W-:-:S11]  /*0270*/  ISETP.NE.OR P0, PT, R0, 0x3, !P5 ;  /* 0x000000030000780c */ /* 0x000fd60006f05670 */
[----:B------:R-:W-:Y:S05]  /*0280*/  @P1 BRA `(.L_x_5) ;  /* 0x0000000000201947 */ /* 0x000fea0003800000 */
[----:B------:R-:W3:Y:S02]  /*0290*/  LDCU.64 UR6, c[0x0][0x348] ;  /* 0x00006900ff0677ac */ /* 0x000ee40008000a00 */
[----:B---3--:R-:W-:Y:S02]  /*02a0*/  UIADD3 UR10, UP1, UPT, UR6, 0x80, URZ ;  /* 0x00000080060a7890 */ /* 0x008fe4000ff3e0ff */
[----:B------:R-:W-:Y:S02]  /*02b0*/  UIADD3 UR6, UP0, UPT, UR6, 0x180, URZ ;  /* 0x0000018006067890 */ /* 0x000fe4000ff1e0ff */
[----:B------:R-:W-:Y:S02]  /*02c0*/  UIADD3.X UR11, UPT, UPT, URZ, UR7, URZ, UP1, !UPT ;  /* 0x00000007ff0b7290 */ /* 0x000fe40008ffe4ff */
[----:B------:R-:W-:-:S07]  /*02d0*/  UIADD3.X UR7, UPT, UPT, URZ, UR7, URZ, UP0, !UPT ;  /* 0x00000007ff077290 */ /* 0x000fce00087fe4ff */
[----:B------:R3:W-:Y:S02]  /*02e0*/  UTMACCTL.PF [UR10] ;  /* 0x000000000a0079b9 */ /* 0x0007e40008040000 */
[----:B------:R3:W-:Y:S02]  /*02f0*/  UTMACCTL.PF [UR6] ;  /* 0x00000000060079b9 */ /* 0x0007e40008040000 */
[----:B---3--:R-:W-:Y:S01]  /*0300*/  NOP ;  /* 0x0000000000007918 */ /* 0x008fe20000000000 */
.L_x_5:
[----:B------:R-:W-:Y:S05]  /*0310*/  BSYNC.RECONVERGENT B0 ;  /* 0x0000000000007941 */ /* 0x000fea0003800200 */
.L_x_4:
[----:B------:R-:W-:Y:S04]  /*0320*/  BSSY.RECONVERGENT B0, `(.L_x_6) ;  /* 0x000000a000007945 */ /* 0x000fe80003800200 */
        /* <DEDUP_REMOVED lines=9> */
.L_x_7:
[----:B------:R-:W-:Y:S05]  /*03c0*/  BSYNC.RECONVERGENT B0 ;  /* 0x0000000000007941 */ /* 0x000fea0003800200 */
.L_x_6:
[----:B------:R-:W3:Y:S01]  /*03d0*/  LDCU.64 UR6, c[0x0][0x888] ;  /* 0x00011100ff0677ac */ /* 0x000ee20008000a00 */
[----:B------:R-:W-:Y:S02]  /*03e0*/  UISETP.EQ.U32.AND UP1, UPT, UR4, URZ, UPT ;  /* 0x000000ff0400728c */ /* 0x000fe4000bf22070 */
[----:B------:R-:W-:Y:S02]  /*03f0*/  UPLOP3.LUT UP2, UPT, UPT, UPT, UPT, 0x80, 0x8 ;  /* 0x000000000008789c */ /* 0x000fe40003f4f070 */
[----:B---3--:R-:W-:-:S04]  /*0400*/  UISETP.NE.U32.AND UP0, UPT, UR6, URZ, UPT ;  /* 0x000000ff0600728c */ /* 0x008fc8000bf05070 */
[----:B------:R-:W-:-:S04]  /*0410*/  UISETP.NE.AND.EX UP0, UPT, UR7, URZ, UPT, UP0 ;  /* 0x000000ff0700728c */ /* 0x000fc8000bf05300 */
[----:B------:R-:W-:-:S04]  /*0420*/  UISETP.EQ.OR.EX UP3, UPT, UR5, URZ, !UP0, UP1 ;  /* 0x000000ff0500728c */ /* 0x000fc8000c762710 */
[----:B------:R-:W-:-:S05]  /*0430*/  UP2UR UR44, UPR, URZ, 0x8 ;  /* 0x00000008ff2c7883 */ /* 0x000fca0008000000 */
[----:B------:R-:W-:Y:S07]  /*0440*/  BRA.U !UP3, `(.L_x_8) ;  /* 0x000000010b207547 */ /* 0x000fee000b800000 */
[----:B------:R-:W-:Y:S01]  /*0450*/  UISETP.NE.U32.AND UP2, UPT, UR4, URZ, UPT ;  /* 0x000000ff0400728c */ /* 0x000fe2000bf45070 */
[----:B-----5:R-:W-:Y:S01]  /*0460*/  FSETP.NEU.AND P0, PT, R81, RZ, PT ;  /* 0x000000ff5100720b */ /* 0x020fe20003f0d000 */
[----:B------:R-:W-:Y:S02]  /*0470*/  USEL UR4, URZ, 0xffffffff, UP0 ;  /* 0xffffffffff047887 */ /* 0x000fe40008000000 */
[----:B------:R-:W-:-:S10]  /*0480*/  UISETP.NE.AND.EX UP2, UPT, UR5, URZ, UPT, UP2 ;  /* 0x000000ff0500728c */ /* 0x000fd4000bf45320 */
[----:B------:R-:W-:Y:S01]  /*0490*/  VOTEU.ANY UP1, P0 ;  /* 0x0000000000ff7886 */ /* 0x000fe20000020100 */
[----:B------:R-:W-:-:S04]  /*04a0*/  @!UP2 USEL UR4, URZ, 0xffffffff, UP1 ;  /* 0xffffffffff04a887 */ /* 0x000fc80008800000 */
[----:B------:R-:W-:-:S04]  /*04b0*/  ULOP3.LUT UR4, UR4, 0x1, URZ, 0xc0, !UPT ;  /* 0x0000000104047892 */ /* 0x000fc8000f8ec0ff */
[----:B------:R-:W-:-:S11]  /*04c0*/  UISETP.NE.U32.AND UP2, UPT, UR4, 0x1, UPT ;  /* 0x000000010400788c */ /* 0x000fd6000bf45070 */
.L_x_8:
[----:B-1----:R-:W1:Y:S01]  /*04d0*/  SHFL.IDX PT, R2, R169, RZ, 0x1f ;  /* 0x00001fffa9027589 */ /* 0x002e6200000e0000 */
[----:B------:R-:W-:-:S04]  /*04e0*/  UISETP.NE.AND UP1, UPT, UR8, 0x2, UPT ;  /* 0x000000020800788c */ /* 0x000fc8000bf25270 */
[----:B------:R-:W-:Y:S01]  /*04f0*/  USEL UR13, URZ, 0x1, UP1 ;  /* 0x00000001ff0d7887 */ /* 0x000fe20008800000 */
[----:B-1----:R-:W-:-:S13]  /*0500*/  ISETP.NE.AND P0, PT, R2, RZ, PT ;  /* 0x000000ff0200720c */ /* 0x002fda0003f05270 */
[----:B------:R-:W-:Y:S05]  /*0510*/  @P0 BRA `(.L_x_9) ;  /* 0x0000000400440947 */ /* 0x000fea0003800000 */
[----:B------:R-:W-:Y:S01]  /*0520*/  ELECT P0, URZ, PT ;  /* 0x0000000000ff782f */ /* 0x000fe20003800000 */
[----:B------:R-:W-:-:S12]  /*0530*/  BSSY.RECONVERGENT B0, `(.L_x_9) ;  /* 0x000004f000007945 */ /* 0x000fd80003800200 */
[----:B------:R-:W-:Y:S05]  /*0540*/  @!P0 BRA `(.L_x_10) ;  /* 0x0000000400348947 */ /* 0x000fea0003800000 */
[----:B------:R-:W1:Y:S01]  /*0550*/  S2UR UR5, SR_CgaCtaId ;  /* 0x00000000000579c3 */ /* 0x000e620000008800 */
[----:B------:R-:W-:Y:S01]  /*0560*/  UMOV UR6, 0x400 ;  /* 0x0000040000067882 */ /* 0x000fe20000000000 */
[----:B------:R-:W-:Y:S01]  /*0570*/  UMOV UR4, 0x1 ;  /* 0x0000000100047882 */ /* 0x000fe20000000000 */
[----:B-1----:R-:W-:Y:S02]  /*0580*/  ULEA UR5, UR5, UR6, 0x18 ;  /* 0x0000000605057291 */ /* 0x002fe4000f8ec0ff */
[----:B------:R-:W-:-:S04]  /*0590*/  UIADD3 UR6, UPT, UPT, -UR4, 0x100000, URZ ;  /* 0x0010000004067890 */ /* 0x000fc8000fffe1ff */
[----:B------:R-:W-:Y:S02]  /*05a0*/  USHF.L.U32 UR7, UR6, 0xb, URZ ;  /* 0x0000000b06077899 */ /* 0x000fe400080006ff */
[----:B------:R-:W-:Y:S01]  /*05b0*/  USHF.L.U32 UR6, UR6, 0x1, URZ ;  /* 0x0000000106067899 */ /* 0x000fe200080006ff */
[----:B------:R-:W1:Y:S11]  /*05c0*/  FENCE.VIEW.ASYNC.S ;  /* 0x00000000000073c6 */ /* 0x000e760000000000 */
[----:B-1----:R1:W3:Y:S01]  /*05d0*/  SYNCS.EXCH.64 URZ, [UR5], UR6 ;  /* 0x0000000605ff75b2 */ /* 0x0022e20008000100 */
[----:B------:R1:W4:Y:S01]  /*05e0*/  SYNCS.EXCH.64 URZ, [UR5+0x110], UR6 ;  /* 0x0001100605ff75b2 */ /* 0x0003220008000100 */
[----:B------:R1:W1:Y:S01]  /*05f0*/  SYNCS.EXCH.64 URZ, [UR5+0x8], UR6 ;  /* 0x0000080605ff75b2 */ /* 0x0002620008000100 */
        /* <DEDUP_REMOVED lines=65> */
[----:B---34-:R-:W-:Y:S01]  /*0a10*/  NOP ;  /* 0x0000000000007918 */ /* 0x018fe20000000000 */
.L_x_10:
[----:B-1----:R-:W-:Y:S05]  /*0a20*/  BSYNC.RECONVERGENT B0 ;  /* 0x0000000000007941 */ /* 0x002fea0003800200 */
.L_x_9:
[----:B------:R-:W1:Y:S01]  /*0a30*/  SHFL.IDX PT, R2, R169, RZ, 0x1f ;  /* 0x00001fffa9027589 */ /* 0x000e6200000e0000 */
[----:B------:R-:W-:Y:S01]  /*0a40*/  NOP ;  /* 0x0000000000007918 */ /* 0x000fe20000000000 */
[----:B-1----:R-:W-:-:S13]  /*0a50*/  ISETP.NE.AND P0, PT, R2, 0x1, PT ;  /* 0x000000010200780c */ /* 0x002fda0003f05270 */
[----:B------:R-:W-:Y:S05]  /*0a60*/  @P0 BRA `(.L_x_11) ;  /* 0x0000000000400947 */ /* 0x000fea0003800000 */
[----:B------:R-:W1:Y:S01]  /*0a70*/  S2UR UR6, SR_CgaCtaId ;  /* 0x00000000000679c3 */ /* 0x000e620000008800 */
[----:B------:R-:W-:Y:S01]  /*0a80*/  UMOV UR7, 0x400 ;  /* 0x0000040000077882 */ /* 0x000fe20000000000 */
[----:B------:R-:W-:Y:S01]  /*0a90*/  UMOV UR5, 0x20 ;  /* 0x0000002000057882 */ /* 0x000fe20000000000 */
[----:B------:R-:W-:Y:S01]  /*0aa0*/  UMOV UR4, 0x80 ;  /* 0x0000008000047882 */ /* 0x000fe20000000000 */
[----:B------:R-:W-:-:S04]  /*0ab0*/  UIADD3 UR10, UPT, UPT, -UR5, 0x100000, URZ ;  /* 0x00100000050a7890 */ /* 0x000fc8000fffe1ff */
[----:B------:R-:W-:Y:S02]  /*0ac0*/  USHF.L.U32 UR11, UR10, 0xb, URZ ;  /* 0x0000000b0a0b7899 */ /* 0x000fe400080006ff */
[----:B------:R-:W-:Y:S02]  /*0ad0*/  USHF.L.U32 UR10, UR10, 0x1, URZ ;  /* 0x000000010a0a7899 */ /* 0x000fe400080006ff */
[----:B------:R-:W-:-:S04]  /*0ae0*/  UIADD3 UR4, UPT, UPT, -UR4, 0x100000, URZ ;  /* 0x0010000004047890 */ /* 0x000fc8000fffe1ff */
[----:B------:R-:W-:Y:S02]  /*0af0*/  USHF.L.U32 UR5, UR4, 0xb, URZ ;  /* 0x0000000b04057899 */ /* 0x000fe400080006ff */
[----:B------:R-:W-:Y:S01]  /*0b00*/  USHF.L.U32 UR4, UR4, 0x1, URZ ;  /* 0x0000000104047899 */ /* 0x000fe200080006ff */
[----:B------:R-:W-:Y:S01]  /*0b10*/  ELECT P0, URZ, PT ;  /* 0x0000000000ff782f */ /* 0x000fe20003800000 */
[----:B-1----:R-:W-:Y:S01]  /*0b20*/  ULEA UR6, UR6, UR7, 0x18 ;  /* 0x0000000706067291 */ /* 0x002fe2000f8ec0ff */
[----:B------:R-:W1:Y:S11]  /*0b30*/  FENCE.VIEW.ASYNC.S ;  /* 0x00000000000073c6 */ /* 0x000e760000000000 */
[----:B-1----:R1:W3:Y:S01]  /*0b40*/  SYNCS.EXCH.64 URZ, [UR6+0x220], UR10 ;  /* 0x0002200a06ff75b2 */ /* 0x0022e20008000100 */
[----:B------:R1:W4:Y:S01]  /*0b50*/  SYNCS.EXCH.64 URZ, [UR6+0x228], UR4 ;  /* 0x0002280406ff75b2 */ /* 0x0003220008000100 */
[----:B------:R-:W-:Y:S01]  /*0b60*/  NOP ;  /* 0x0000000000007918 */ /* 0x000fe20000000000 */
.L_x_11:
[----:B------:R-:W2:Y:S01]  /*0b70*/  SHFL.IDX PT, R2, R169, RZ, 0x1f ;  /* 0x00001fffa9027589 */ /* 0x000ea200000e0000 */
[----:B------:R-:W-:Y:S01]  /*0b80*/  NOP ;  /* 0x0000000000007918 */ /* 0x000fe20000000000 */
[----:B--2---:R-:W-:-:S13]  /*0b90*/  ISETP.NE.AND P0, PT, R2, 0x3, PT ;  /* 0x000000030200780c */ /* 0x004fda0003f05270 */
[----:B------:R-:W-:Y:S05]  /*0ba0*/  @P0 BRA `(.L_x_12) ;  /* 0x0000000000300947 */ /* 0x000fea0003800000 */
[----:B-1----:R-:W1:Y:S01]  /*0bb0*/  S2UR UR5, SR_CgaCtaId ;  /* 0x00000000000579c3 */ /* 0x002e620000008800 */
[----:B------:R-:W-:Y:S01]  /*0bc0*/  UMOV UR6, 0x400 ;  /* 0x0000040000067882 */ /* 0x000fe20000000000 */
[----:B------:R-:W-:Y:S01]  /*0bd0*/  UMOV UR4, 0x20 ;  /* 0x0000002000047882 */ /* 0x000fe20000000000 */
[----:B------:R-:W-:Y:S01]  /*0be0*/  ELECT P0, URZ, PT ;  /* 0x0000000000ff782f */ /* 0x000fe20003800000 */
[----:B-1----:R-:W-:Y:S02]  /*0bf0*/  ULEA UR5, UR5, UR6, 0x18 ;  /* 0x0000000605057291 */ /* 0x002fe4000f8ec0ff */
[----:B------:R-:W-:-:S04]  /*0c00*/  UIADD3 UR6, UPT, UPT, -UR4, 0x100000, URZ ;  /* 0x0010000004067890 */ /* 0x000fc8000fffe1ff */
[----:B------:R-:W-:Y:S02]  /*0c10*/  USHF.L.U32 UR7, UR6, 0xb, URZ ;  /* 0x0000000b06077899 */ /* 0x000fe400080006ff */
[----:B------:R-:W-:Y:S01]  /*0c20*/  USHF.L.U32 UR6, UR6, 0x1, URZ ;  /* 0x0000000106067899 */ /* 0x000fe200080006ff */
[----:B------:R-:W1:Y:S11]  /*0c30*/  FENCE.VIEW.ASYNC.S ;  /* 0x00000000000073c6 */ /* 0x000e760000000000 */
[----:B-1----:R2:W1:Y:S01]  /*0c40*/  SYNCS.EXCH.64 URZ, [UR5+0x230], UR6 ;  /* 0x0002300605ff75b2 */ /* 0x0024620008000100 */
[----:B------:R2:W1:Y:S02]  /*0c50*/  SYNCS.EXCH.64 URZ, [UR5+0x238], UR6 ;  /* 0x0002380605ff75b2 */ /* 0x0004640008000100 */
[----:B--2---:R-:W-:Y:S01]  /*0c60*/  NOP ;  /* 0x0000000000007918 */ /* 0x004fe20000000000 */
.L_x_12:
[----:B------:R-:W2:Y:S01]  /*0c70*/  SHFL.IDX PT, R2, R169, RZ, 0x1f ;  /* 0x00001fffa9027589 */ /* 0x000ea200000e0000 */
[----:B------:R-:W-:Y:S01]  /*0c80*/  NOP ;  /* 0x0000000000007918 */ /* 0x000fe20000000000 */
[----:B--2---:R-:W-:-:S13]  /*0c90*/  ISETP.NE.AND P0, PT, R2, 0x4, PT ;  /* 0x000000040200780c */ /* 0x004fda0003f05270 */
[----:B------:R-:W-:Y:S05]  /*0ca0*/  @P0 BRA `(.L_x_13) ;  /* 0x00000000004c0947 */ /* 0x000fea0003800000 */
[----:B-1----:R-:W1:Y:S01]  /*0cb0*/  S2UR UR5, SR_CgaCtaId ;  /* 0x00000000000579c3 */ /* 0x002e620000008800 */
[----:B------:R-:W-:Y:S01]  /*0cc0*/  UMOV UR7, 0x100 ;  /* 0x0000010000077882 */ /* 0x000fe20000000000 */
[----:B------:R-:W-:Y:S01]  /*0cd0*/  UMOV UR6, 0x400 ;  /* 0x0000040000067882 */ /* 0x000fe20000000000 */
[----:B------:R-:W-:Y:S01]  /*0ce0*/  USEL UR7, UR7, 0xe0, UP2 ;  /* 0x000000e007077887 */ /* 0x000fe20009000000 */
[----:B------:R-:W-:Y:S01]  /*0cf0*/  UMOV UR4, 0x1 ;  /* 0x0000000100047882 */ /* 0x000fe20000000000 */
[----:B------:R-:W-:Y:S01]  /*0d00*/  ELECT P0, URZ, PT ;  /* 0x0000000000ff782f */ /* 0x000fe20003800000 */
[----:B------:R-:W-:-:S04]  /*0d10*/  UIADD3 UR10, UPT, UPT, -UR4, 0x100000, URZ ;  /* 0x00100000040a7890 */ /* 0x000fc8000fffe1ff */
[----:B------:R-:W-:Y:S02]  /*0d20*/  USHF.L.U32 UR11, UR10, 0xb, URZ ;  /* 0x0000000b0a0b7899 */ /* 0x000fe400080006ff */
[----:B------:R-:W-:Y:S02]  /*0d30*/  USHF.L.U32 UR10, UR10, 0x1, URZ ;  /* 0x000000010a0a7899 */ /* 0x000fe400080006ff */
[----:B-1----:R-:W-:Y:S02]  /*0d40*/  ULEA UR5, UR5, UR6, 0x18 ;  /* 0x0000000605057291 */ /* 0x002fe4000f8ec0ff */
[----:B------:R-:W-:-:S04]  /*0d50*/  UIADD3 UR6, UPT, UPT, -UR7, 0x100000, URZ ;  /* 0x0010000007067890 */ /* 0x000fc8000fffe1ff */
[----:B------:R-:W-:Y:S02]  /*0d60*/  USHF.L.U32 UR7, UR6, 0xb, URZ ;  /* 0x0000000b06077899 */ /* 0x000fe400080006ff */
[----:B------:R-:W-:Y:S01]  /*0d70*/  USHF.L.U32 UR6, UR6, 0x1, URZ ;  /* 0x0000000106067899 */ /* 0x000fe200080006ff */
[----:B------:R-:W1:Y:S03]  /*0d80*/  FENCE.VIEW.ASYNC.S ;  /* 0x00000000000073c6 */ /* 0x000e660000000000 */
[----:B-1----:R2:W1:Y:S08]  /*0d90*/  SYNCS.EXCH.64 URZ, [UR5+0x240], UR10 ;  /* 0x0002400a05ff75b2 */ /* 0x0024700008000100 */
[----:B------:R2:W1:Y:S01]  /*0da0*/  SYNCS.EXCH.64 URZ, [UR5+0x250], UR6 ;  /* 0x0002500605ff75b2 */ /* 0x0004620008000100 */
[----:B------:R2:W1:Y:S01]  /*0db0*/  SYNCS.EXCH.64 URZ, [UR5+0x248], UR10 ;  /* 0x0002480a05ff75b2 */ /* 0x0004620008000100 */
[----:B------:R2:W1:Y:S02]  /*0dc0*/  SYNCS.EXCH.64 URZ, [UR5+0x258], UR6 ;  /* 0x0002580605ff75b2 */ /* 0x0004640008000100 */
[----:B--2---:R-:W-:Y:S01]  /*0dd0*/  NOP ;  /* 0x0000000000007918 */ /* 0x004fe20000000000 */
.L_x_13:
[----:B------:R-:W2:Y:S01]  /*0de0*/  SHFL.IDX PT, R2, R169, RZ, 0x1f ;  /* 0x00001fffa9027589 */ /* 0x000ea200000e0000 */
[----:B------:R-:W-:Y:S01]  /*0df0*/  NOP ;  /* 0x0000000000007918 */ /* 0x000fe20000000000 */
[----:B--2---:R-:W-:-:S13]  /*0e00*/  ISETP.NE.AND P0, PT, R2, 0x5, PT ;  /* 0x000000050200780c */ /* 0x004fda0003f05270 */
[----:B------:R-:W-:Y:S05]  /*0e10*/  @P0 BRA `(.L_x_14) ;  /* 0x0000000000580947 */ /* 0x000fea0003800000 */
[----:B-1----:R-:W1:Y:S01]  /*0e20*/  S2UR UR6, SR_CgaCtaId ;  /* 0x00000000000679c3 */ /* 0x002e620000008800 */
        /* <DEDUP_REMOVED lines=12> */
[----:B-1----:R2:W1:Y:S01]  /*0ef0*/  SYNCS.EXCH.64 URZ, [UR6+0x260], UR10 ;  /* 0x0002600a06ff75b2 */ /* 0x0024620008000100 */
[----:B------:R2:W1:Y:S01]  /*0f00*/  SYNCS.EXCH.64 URZ, [UR6+0x280], UR4 ;  /* 0x0002800406ff75b2 */ /* 0x0004620008000100 */
[----:B------:R2:W1:Y:S01]  /*0f10*/  SYNCS.EXCH.64 URZ, [UR6+0x268], UR10 ;  /* 0x0002680a06ff75b2 */ /* 0x0004620008000100 */
[----:B------:R2:W1:Y:S01]  /*0f20*/  SYNCS.EXCH.64 URZ, [UR6+0x288], UR4 ;  /* 0x0002880406ff75b2 */ /* 0x0004620008000100 */
[----:B------:R2:W1:Y:S01]  /*0f30*/  SYNCS.EXCH.64 URZ, [UR6+0x270], UR10 ;  /* 0x0002700a06ff75b2 */ /* 0x0004620008000100 */
[----:B------:R2:W1:Y:S01]  /*0f40*/  SYNCS.EXCH.64 URZ, [UR6+0x290], UR4 ;  /* 0x0002900406ff75b2 */ /* 0x0004620008000100 */
[----:B------:R2:W1:Y:S01]  /*0f50*/  SYNCS.EXCH.64 URZ, [UR6+0x278], UR10 ;  /* 0x0002780a06ff75b2 */ /* 0x0004620008000100 */
[----:B------:R2:W1:Y:S02]  /*0f60*/  SYNCS.EXCH.64 URZ, [UR6+0x298], UR4 ;  /* 0x0002980406ff75b2 */ /* 0x0004640008000100 */
[----:B--2---:R-:W-:Y:S01]  /*0f70*/  NOP ;  /* 0x0000000000007918 */ /* 0x004fe20000000000 */
.L_x_14:
        /* <DEDUP_REMOVED lines=14> */
[----:B------:R2:W1:Y:S01]  /*1060*/  SYNCS.EXCH.64 URZ, [UR5+0x2b0], UR6 ;  /* 0x0002b00605ff75b2 */ /* 0x0004620008000100 */
[----:B------:R2:W1:Y:S01]  /*1070*/  SYNCS.EXCH.64 URZ, [UR5+0x2a8], UR6 ;  /* 0x0002a80605ff75b2 */ /* 0x0004620008000100 */
[----:B------:R2:W1:Y:S02]  /*1080*/  SYNCS.EXCH.64 URZ, [UR5+0x2b8], UR6 ;  /* 0x0002b80605ff75b2 */ /* 0x0004640008000100 */
[----:B--2---:R-:W-:Y:S01]  /*1090*/  NOP ;  /* 0x0000000000007918 */ /* 0x004fe20000000000 */
.L_x_15:
[----:B-1----:R-:W1:Y:S01]  /*10a0*/  S2UR UR5, SR_CTAID.X ;  /* 0x00000000000579c3 */ /* 0x002e620000002500 */
[----:B------:R-:W-:-:S05]  /*10b0*/  CS2R.32 R165, SR_CgaSize ;  /* 0x0000000000a57805 */ /* 0x000fca0000008a00 */
[----:B------:R-:W-:-:S05]  /*10c0*/  IMAD R165, R165, -0xa0, RZ ;  /* 0xffffff60a5a57824 */ /* 0x000fca00078e02ff */
[----:B------:R-:W-:-:S14]  /*10d0*/  R2UR UR7, R165 ;  /* 0x00000000a50772ca */ /* 0x000fdc00000e0000 */
[----:B------:R-:W2:Y:S01]  /*10e0*/  LDCU UR7, c[0x0][UR7+0x2b0] ;  /* 0x00005600070777ac */ /* 0x000ea20008000800 */
[----:B------:R-:W-:Y:S01]  /*10f0*/  NOP ;  /* 0x0000000000007918 */ /* 0x000fe20000000000 */
[----:B------:R-:W-:-:S05]  /*1100*/  CS2R.32 R165, SR_CgaSize ;  /* 0x0000000000a57805 */ /* 0x000fca0000008a00 */
[----:B------:R-:W-:-:S05]  /*1110*/  IMAD R165, R165, -0xa0, RZ ;  /* 0xffffff60a5a57824 */ /* 0x000fca00078e02ff */
[----:B------:R-:W-:-:S14]  /*1120*/  R2UR UR6, R165 ;  /* 0x00000000a50672ca */ /* 0x000fdc00000e0000 */
[----:B------:R-:W3:Y:S01]  /*1130*/  LDCU UR6, c[0x0][UR6+0x2b4] ;  /* 0x00005680060677ac */ /* 0x000ee20008000800 */
[----:B------:R-:W4:Y:S08]  /*1140*/  S2UR UR4, SR_CTAID.Y ;  /* 0x00000000000479c3 */ /* 0x000f300000002600 */
[----:B------:R-:W3:Y:S01]  /*1150*/  LDC R9, c[0x0][0xb24] ;  /* 0x0002c900ff097b82 */ /* 0x000ee20000000800 */
[----:B-1----:R-:W-:-:S02]  /*1160*/  I2FP.F32.U32 R5, UR5 ;  /* 0x0000000500057c45 */ /* 0x002fc40008201000 */
[----:B------:R-:W-:-:S05]  /*1170*/  CS2R.32 R3, SR_CgaSize ;  /* 0x0000000000037805 */ /* 0x000fca0000008a00 */
[----:B------:R-:W-:-:S06]  /*1180*/  IMAD R3, R3, -0xa0, RZ ;  /* 0xffffff6003037824 */ /* 0x000fcc00078e02ff */
[----:B------:R-:W1:Y:S01]  /*1190*/  LDC R3, c[0x0][R3+0x2a0] ;  /* 0x0000a80003037b82 */ /* 0x000e620000000800 */
[----:B------:R-:W-:Y:S01]  /*11a0*/  MOV R165, UR5 ;  /* 0x0000000500a57c02 */ /* 0x000fe20008000f00 */
[----:B--2---:R-:W-:Y:S01]  /*11b0*/  FMUL R5, R5, UR7 ;  /* 0x0000000705057c20 */ /* 0x004fe20008400000 */
[----:B----4-:R-:W-:Y:S02]  /*11c0*/  I2FP.F32.U32 R4, UR4 ;  /* 0x0000000400047c45 */ /* 0x010fe40008201000 */
[----:B------:R-:W-:-:S05]  /*11d0*/  CS2R.32 R2, SR_CgaSize ;  /* 0x0000000000027805 */ /* 0x000fca0000008a00 */
[----:B------:R-:W-:-:S06]  /*11e0*/  IMAD R2, R2, -0xa0, RZ ;  /* 0xffffff6002027824 */ /* 0x000fcc00078e02ff */
[----:B------:R-:W2:Y:S01]  /*11f0*/  LDC R2, c[0x0][R2+0x2a4] ;  /* 0x0000a90002027b82 */ /* 0x000ea20000000800 */
[----:B------:R-:W4:Y:S01]  /*1200*/  F2I.U32.TRUNC.NTZ R154, R5 ;  /* 0x00000005009a7305 */ /* 0x000f22000020f000 */
[----:B------:R-:W-:Y:S01]  /*1210*/  MOV R155, UR4 ;  /* 0x00000004009b7c02 */ /* 0x000fe20008000f00 */
[----:B---3--:R-:W-:-:S05]  /*1220*/  FMUL R4, R4, UR6 ;  /* 0x0000000604047c20 */ /* 0x008fca0008400000 */
[----:B------:R-:W-:Y:S01]  /*1230*/  BAR.SYNC.DEFER_BLOCKING 0x0 ;  /* 0x0000000000007b1d */ /* 0x000fe20000010000 */
[----:B------:R-:W-:-:S05]  /*1240*/  ISETP.GE.AND P0, PT, R9, 0x1, PT ;  /* 0x000000010900780c */ /* 0x000fca0003f06270 */
[----:B------:R-:W3:Y:S02]  /*1250*/  F2I.U32.TRUNC.NTZ R143, R4 ;  /* 0x00000004008f7305 */ /* 0x000ee4000020f000 */
[----:B------:R-:W2:Y:S01]  /*1260*/  S2UR UR36, SR_CTAID.Z ;  /* 0x00000000002479c3 */ /* 0x000ea20000002700 */
[----:B----4-:R-:W-:-:S05]  /*1270*/  IADD3 R154, PT, PT, -R154, RZ, RZ ;  /* 0x000000ff9a9a7210 */ /* 0x010fca0007ffe1ff */
[----:B-1----:R-:W-:Y:S01]  /*1280*/  IMAD R154, R3, R154, UR5 ;  /* 0x00000005039a7e24 */ /* 0x002fe2000f8e029a */
[----:B---3--:R-:W-:-:S05]  /*1290*/  IADD3 R143, PT, PT, -R143, RZ, RZ ;  /* 0x000000ff8f8f7210 */ /* 0x008fca0007ffe1ff */
[----:B--2---:R-:W-:Y:S01]  /*12a0*/  IMAD R143, R2, R143, UR4 ;  /* 0x00000004028f7e24 */ /* 0x004fe2000f8e028f */
[----:B------:R-:W-:Y:S06]  /*12b0*/  @!P0 BRA `(.L_x_16) ;  /* 0x0000000000b88947 */ /* 0x000fec0003800000 */
[----:B------:R-:W1:Y:S01]  /*12c0*/  LDC.64 R4, c[0x0][0xb18] ;  /* 0x0002c600ff047b82 */ /* 0x000e620000000a00 */
[----:B------:R-:W-:-:S07]  /*12d0*/  ISETP.NE.AND P0, PT, R9, 0x1, PT ;  /* 0x000000010900780c */ /* 0x000fce0003f05270 */
[----:B------:R-:W2:Y:S08]  /*12e0*/  LDC R10, c[0x0][0xb0c] ;  /* 0x0002c300ff0a7b82 */ /* 0x000eb00000000800 */
[----:B------:R-:W3:Y:S08]  /*12f0*/  LDC R11, c[0x0][0x370] ;  /* 0x0000dc00ff0b7b82 */ /* 0x000ef00000000800 */
[----:B------:R-:W4:Y:S01]  /*1300*/  LDC R12, c[0x0][0x374] ;  /* 0x0000dd00ff0c7b82 */ /* 0x000f220000000800 */
[----:B-1----:R-:W-:-:S07]  /*1310*/  ISETP.NE.AND P1, PT, R4, 0x1, PT ;  /* 0x000000010400780c */ /* 0x002fce0003f25270 */
[----:B------:R-:W3:Y:S01]  /*1320*/  LDC.64 R6, c[0x0][0xb10] ;  /* 0x0002c400ff067b82 */ /* 0x000ee20000000a00 */
[----:B--2---:R-:W-:-:S07]  /*1330*/  ISETP.NE.AND P2, PT, R10, 0x1, PT ;  /* 0x000000010a00780c */ /* 0x004fce0003f45270 */
[----:B------:R-:W1:Y:S08]  /*1340*/  LDC R8, c[0x0][0xb20] ;  /* 0x0002c800ff087b82 */ /* 0x000e700000000800 */
[----:B------:R-:W2:Y:S01]  /*1350*/  LDC.64 R2, c[0x0][0xb28] ;  /* 0x0002ca00ff027b82 */ /* 0x000ea20000000a00 */
[----:B----4-:R-:W-:-:S04]  /*1360*/  IMAD.HI.U32 R13, R12, R5, RZ ;  /* 0x000000050c0d7227 */ /* 0x010fc800078e00ff */
[----:B------:R-:W-:-:S04]  /*1370*/  IMAD.HI.U32 R5, R155, R5, RZ ;  /* 0x000000059b057227 */ /* 0x000fc800078e00ff */
[----:B---3--:R-:W-:-:S04]  /*1380*/  IMAD.HI.U32 R14, R11, R6, RZ ;  /* 0x000000060b0e7227 */ /* 0x008fc800078e00ff */
[----:B------:R-:W-:Y:S01]  /*1390*/  IMAD.HI.U32 R16, R165, R6, RZ ;  /* 0x00000006a5107227 */ /* 0x000fe200078e00ff */
[-C--:B------:R-:W-:Y:S02]  /*13a0*/  @P2 SHF.R.U32.HI R11, RZ, R7.reuse, R14 ;  /* 0x00000007ff0b2219 */ /* 0x080fe4000001160e */
[-C--:B-1----:R-:W-:Y:S02]  /*13b0*/  @P1 SHF.R.U32.HI R12, RZ, R8.reuse, R13 ;  /* 0x00000008ff0c1219 */ /* 0x082fe4000001160d */
[----:B------:R-:W-:Y:S02]  /*13c0*/  SHF.R.U32.HI R8, RZ, R8, R5 ;  /* 0x00000008ff087219 */ /* 0x000fe40000011605 */
[----:B------:R-:W-:Y:S02]  /*13d0*/  SHF.R.U32.HI R16, RZ, R7, R16 ;  /* 0x00000007ff107219 */ /* 0x000fe40000011610 */
[----:B------:R-:W-:Y:S01]  /*13e0*/  SEL R5, R155, R8, !P1 ;  /* 0x000000089b057207 */ /* 0x000fe20004800000 */
[----:B--2---:R-:W-:Y:S01]  /*13f0*/  IMAD.HI.U32 R14, R12, R2, RZ ;  /* 0x000000020c0e7227 */ /* 0x004fe200078e00ff */
[----:B------:R-:W-:-:S03]  /*1400*/  SEL R7, R165, R16, !P2 ;  /* 0x00000010a5077207 */ /* 0x000fc60005000000 */
[----:B------:R-:W-:Y:S01]  /*1410*/  IMAD.HI.U32 R6, R11, R2, RZ ;  /* 0x000000020b067227 */ /* 0x000fe200078e00ff */
[----:B------:R-:W-:-:S04]  /*1420*/  @P0 SHF.R.U32.HI R12, RZ, R3, R14 ;  /* 0x00000003ff0c0219 */ /* 0x000fc8000001160e */
[----:B------:R-:W-:Y:S01]  /*1430*/  @P0 SHF.R.U32.HI R11, RZ, R3, R6 ;  /* 0x00000003ff0b0219 */ /* 0x000fe20000011606 */
[----:B------:R-:W-:-:S04]  /*1440*/  IMAD R12, R12, R9, RZ ;  /* 0x000000090c0c7224 */ /* 0x000fc800078e02ff */
[----:B------:R-:W-:Y:S01]  /*1450*/  IMAD R6, R11, R9, RZ ;  /* 0x000000090b067224 */ /* 0x000fe200078e02ff */
[----:B------:R-:W-:-:S04]  /*1460*/  ISETP.GE.AND P1, PT, R5, R12, PT ;  /* 0x0000000c0500720c */ /* 0x000fc80003f26270 */
[----:B------:R-:W-:Y:S01]  /*1470*/  ISETP.GE.OR P1, PT, R7, R6, P1 ;  /* 0x000000060700720c */ /* 0x000fe20000f26670 */
[----:B------:R-:W-:-:S05]  /*1480*/  IMAD.HI.U32 R6, R5, R2, RZ ;  /* 0x0000000205067227 */ /* 0x000fca00078e00ff */
[----:B------:R-:W-:-:S04]  /*1490*/  SHF.R.U32.HI R6, RZ, R3, R6 ;  /* 0x00000003ff067219 */ /* 0x000fc80000011606 */
[----:B------:R-:W-:-:S03]  /*14a0*/  SEL R6, R5, R6, !P0 ;  /* 0x0000000605067207 */ /* 0x000fc60004000000 */
[----:B------:R-:W-:Y:S01]  /*14b0*/  @!P1 IMAD.HI.U32 R8, R7, R2, RZ ;  /* 0x0000000207089227 */ /* 0x000fe200078e00ff */
[----:B------:R-:W-:-:S04]  /*14c0*/  IADD3 R2, PT, PT, -R6, RZ, RZ ;  /* 0x000000ff06027210 */ /* 0x000fc80007ffe1ff */
[----:B------:R-:W-:Y:S01]  /*14d0*/  @!P1 SHF.R.U32.HI R8, RZ, R3, R8 ;  /* 0x00000003ff089219 */ /* 0x000fe20000011608 */
[----:B------:R-:W-:-:S03]  /*14e0*/  IMAD R2, R9, R2, R5 ;  /* 0x0000000209027224 */ /* 0x000fc600078e0205 */
[----:B------:R-:W-:Y:S02]  /*14f0*/  @!P1 SEL R3, R7, R8, !P0 ;  /* 0x0000000807039207 */ /* 0x000fe40004000000 */
[----:B------:R-:W-:-:S03]  /*1500*/  IADD3 R8, PT, PT, -R5, RZ, RZ ;  /* 0x000000ff05087210 */ /* 0x000fc60007ffe1ff */
[--C-:B------:R-:W-:Y:S02]  /*1510*/  @!P1 IMAD.IADD R6, R6, 0x1, -R3.reuse ;  /* 0x0000000106069824 */ /* 0x100fe400078e0a03 */
[----:B------:R-:W-:Y:S01]  /*1520*/  @!P1 IMAD R3, R2, R11, R3 ;  /* 0x0000000b02039224 */ /* 0x000fe200078e0203 */
[----:B------:R-:W-:Y:S01]  /*1530*/  IADD3 R2, PT, PT, -R7, RZ, RZ ;  /* 0x000000ff07027210 */ /* 0x000fe20007ffe1ff */
[----:B------:R-:W-:Y:S02]  /*1540*/  @!P1 IMAD R5, R6, R9, R7 ;  /* 0x0000000906059224 */ /* 0x000fe400078e0207 */
[----:B------:R-:W-:Y:S02]  /*1550*/  IMAD R8, R4, R8, R155 ;  /* 0x0000000804087224 */ /* 0x000fe400078e029b */
[----:B------:R-:W-:Y:S02]  /*1560*/  @!P1 IMAD.MOV.U32 R7, RZ, RZ, R3 ;  /* 0x000000ffff079224 */ /* 0x000fe400078e0003 */
[----:B------:R-:W-:-:S02]  /*1570*/  IMAD R2, R10, R2, R165 ;  /* 0x000000020a027224 */ /* 0x000fc400078e02a5 */
[----:B------:R-:W-:Y:S02]  /*1580*/  IMAD R155, R5, R4, R8 ;  /* 0x00000004059b7224 */ /* 0x000fe400078e0208 */
[----:B------:R-:W-:Y:S02]  /*1590*/  IMAD R165, R7, R10, R2 ;  /* 0x0000000a07a57224 */ /* 0x000fe400078e0202 */
.L_x_16:
[----:B------:R-:W1:Y:S01]  /*15a0*/  LDCU UR4, c[0x0][0xb30] ;  /* 0x00016600ff0477ac */ /* 0x000e620008000800 */
[----:B------:R-:W2:Y:S08]  /*15b0*/  S2UR UR37, SR_CgaCtaId ;  /* 0x00000000002579c3 */ /* 0x000eb00000008800 */
[----:B------:R-:W3:Y:S01]  /*15c0*/  LDC R72, c[0x0][0xb24] ;  /* 0x0002c900ff487b82 */ /* 0x000ee20000000800 */
[----:B-1----:R-:W-:-:S09]  /*15d0*/  UISETP.NE.AND UP1, UPT, UR4, 0x1, UPT ;  /* 0x000000010400788c */ /* 0x002fd2000bf25270 */
[----:B--2---:R-:W-:Y:S05]  /*15e0*/  BRA.U UP1, `(.L_x_17) ;  /* 0x0000000101407547 */ /* 0x004fea000b800000 */
[----:B------:R-:W1:Y:S08]  /*15f0*/  LDC.64 R4, c[0x0][0xb10] ;  /* 0x0002c400ff047b82 */ /* 0x000e700000000a00 */
[----:B------:R-:W2:Y:S08]  /*1600*/  LDC.64 R2, c[0x0][0xb18] ;  /* 0x0002c600ff027b82 */ /* 0x000eb00000000a00 */
[----:B------:R-:W4:Y:S08]  /*1610*/  LDC R6, c[0x0][0xb20] ;  /* 0x0002c800ff067b82 */ /* 0x000f300000000800 */
[----:B------:R-:W3:Y:S01]  /*1620*/  LDC R8, c[0x0][0xb0c] ;  /* 0x0002c300ff087b82 */ /* 0x000ee20000000800 */
[----:B-1----:R-:W-:-:S05]  /*1630*/  IMAD.HI.U32 R4, R165, R4, RZ ;  /* 0x00000004a5047227 */ /* 0x002fca00078e00ff */
[----:B------:R-:W-:Y:S01]  /*1640*/  SHF.R.U32.HI R4, RZ, R5, R4 ;  /* 0x00000005ff047219 */ /* 0x000fe20000011604 */
[----:B--2---:R-:W-:Y:S01]  /*1650*/  IMAD.HI.U32 R3, R155, R3, RZ ;  /* 0x000000039b037227 */ /* 0x004fe200078e00ff */
[----:B------:R-:W-:-:S04]  /*1660*/  ISETP.NE.AND P0, PT, R2, 0x1, PT ;  /* 0x000000010200780c */ /* 0x000fc80003f05270 */
[----:B----4-:R-:W-:-:S04]  /*1670*/  SHF.R.U32.HI R6, RZ, R6, R3 ;  /* 0x00000006ff067219 */ /* 0x010fc80000011603 */
[----:B------:R-:W-:Y:S02]  /*1680*/  SEL R3, R155, R6, !P0 ;  /* 0x000000069b037207 */ /* 0x000fe40004000000 */
[----:B---3--:R-:W-:-:S04]  /*1690*/  ISETP.NE.AND P1, PT, R8, 0x1, PT ;  /* 0x000000010800780c */ /* 0x008fc80003f25270 */
[----:B------:R-:W-:-:S05]  /*16a0*/  SEL R4, R165, R4, !P1 ;  /* 0x00000004a5047207 */ /* 0x000fca0004800000 */
[----:B------:R-:W-:Y:S02]  /*16b0*/  IMAD.IADD R5, R3, 0x1, -R4 ;  /* 0x0000000103057824 */ /* 0x000fe400078e0a04 */
[----:B------:R-:W-:Y:S02]  /*16c0*/  IMAD.IADD R3, R4, 0x1, -R3 ;  /* 0x0000000104037824 */ /* 0x000fe400078e0a03 */
[----:B------:R-:W-:Y:S02]  /*16d0*/  IMAD R165, R5, R8, R165 ;  /* 0x0000000805a57224 */ /* 0x000fe400078e02a5 */
[----:B------:R-:W-:-:S07]  /*16e0*/  IMAD R155, R3, R2, R155 ;  /* 0x00000002039b7224 */ /* 0x000fce00078e029b */
.L_x_17:
[----:B------:R-:W-:Y:S01]  /*16f0*/  BAR.SYNC.DEFER_BLOCKING 0x0 ;  /* 0x0000000000007b1d */ /* 0x000fe20000010000 */
[----:B------:R-:W-:Y:S01]  /*1700*/  UISETP.NE.AND UP1, UPT, UR8, 0x2, UPT ;  /* 0x000000020800788c */ /* 0x000fe2000bf25270 */
[----:B------:R-:W-:Y:S02]  /*1710*/  ISETP.NE.OR P5, PT, R0, 0x2, !P5 ;  /* 0x000000020000780c */ /* 0x000fe40006fa5670 */
[----:B------:R-:W-:-:S06]  /*1720*/  LOP3.LUT R2, R166, 0x1f, RZ, 0xc0, !PT ;  /* 0x0000001fa6027812 */ /* 0x000fcc00078ec0ff */
[----:B------:R-:W-:Y:S05]  /*1730*/  BRA.U UP1, `(.L_x_18) ;  /* 0x0000002101947547 */ /* 0x000fea000b800000 */
[----:B------:R-:W1:Y:S01]  /*1740*/  LDCU UR13, c[0x0][0x38c] ;  /* 0x00007180ff0d77ac */ /* 0x000e620008000800 */
[----:B------:R-:W2:Y:S01]  /*1750*/  LDC R9, c[0x0][0x370] ;  /* 0x0000dc00ff097b82 */ /* 0x000ea20000000800 */
[----:B------:R-:W-:Y:S01]  /*1760*/  PLOP3.LUT P1, PT, PT, PT, UP2, 0x80, 0x8 ;  /* 0x000000000008781c */ /* 0x000fe20003f2f028 */
[----:B------:R-:W-:Y:S01]  /*1770*/  IMAD.MOV.U32 R15, RZ, RZ, 0x1 ;  /* 0x00000001ff0f7424 */ /* 0x000fe200078e00ff */
[----:B------:R-:W-:Y:S01]  /*1780*/  ISETP.EQ.OR P4, PT, R2, RZ, P5 ;  /* 0x000000ff0200720c */ /* 0x000fe20002f82670 */
[----:B------:R-:W-:Y:S01]  /*1790*/  IMAD.MOV.U32 R14, RZ, RZ, RZ ;  /* 0x000000ffff0e7224 */ /* 0x000fe200078e00ff */
[----:B------:R-:W-:Y:S02]  /*17a0*/  PLOP3.LUT P1, PT, P1, PT, PT, 0x8, 0x80 ;  /* 0x000000000080781c */ /* 0x000fe40000f2e170 */
[----:B------:R-:W-:Y:S01]  /*17b0*/  CS2R R12, SRZ ;  /* 0x00000000000c7805 */ /* 0x000fe2000001ff00 */
[----:B------:R-:W-:Y:S01]  /*17c0*/  IMAD.MOV.U32 R10, RZ, RZ, 0x1 ;  /* 0x00000001ff0a7424 */ /* 0x000fe200078e00ff */
[----:B------:R-:W4:Y:S01]  /*17d0*/  LDC R0, c[0x0][0x374] ;  /* 0x0000dd00ff007b82 */ /* 0x000f220000000800 */
[----:B------:R-:W2:Y:S01]  /*17e0*/  LDCU.64 UR22, c[0x0][0x348] ;  /* 0x00006900ff1677ac */ /* 0x000ea20008000a00 */
[----:B------:R-:W-:Y:S01]  /*17f0*/  UMOV UR6, URZ ;  /* 0x000000ff00067c82 */ /* 0x000fe20008000000 */
[----:B-1----:R-:W-:-:S04]  /*1800*/  UIADD3 UR5, UPT, UPT, UR13, 0x1f, URZ ;  /* 0x0000001f0d057890 */ /* 0x002fc8000fffe0ff */
[----:B------:R-:W-:-:S04]  /*1810*/  USHF.R.S32.HI UR4, URZ, 0x1f, UR5 ;  /* 0x0000001fff047899 */ /* 0x000fc80008011405 */
[----:B------:R-:W-:-:S04]  /*1820*/  ULEA.HI UR4, UR4, UR5, URZ, 0x5 ;  /* 0x0000000504047291 */ /* 0x000fc8000f8f28ff */
[----:B------:R-:W-:Y:S02]  /*1830*/  USHF.R.S32.HI UR15, URZ, 0x5, UR4 ;  /* 0x00000005ff0f7899 */ /* 0x000fe40008011404 */
[----:B------:R-:W-:Y:S02]  /*1840*/  UIADD3 UR4, UPT, UPT, UR13, -0x1, URZ ;  /* 0xffffffff0d047890 */ /* 0x000fe4000fffe0ff */
[----:B------:R-:W-:Y:S02]  /*1850*/  UISETP.LT.U32.AND UP0, UPT, UR15, 0x22, UPT ;  /* 0x000000220f00788c */ /* 0x000fe4000bf01070 */
[----:B------:R-:W-:Y:S02]  /*1860*/  UISETP.GE.U32.AND UP1, UPT, UR4, -0x3f, UPT ;  /* 0xffffffc10400788c */ /* 0x000fe4000bf26070 */
[----:B------:R-:W-:Y:S02]  /*1870*/  USEL UR14, UR15, 0x22, UP0 ;  /* 0x000000220f0e7887 */ /* 0x000fe40008000000 */
[----:B------:R-:W-:-:S02]  /*1880*/  UIADD3 UR13, UPT, UPT, UR13, 0x3e, URZ ;  /* 0x0000003e0d0d7890 */ /* 0x000fc4000fffe0ff */
[----:B------:R-:W-:Y:S02]  /*1890*/  UIADD3 UR5, UPT, UPT, UR14, -0x1, URZ ;  /* 0xffffffff0e057890 */ /* 0x000fe4000fffe0ff */
[----:B------:R-:W-:-:S03]  /*18a0*/  UIADD3 UR7, UPT, UPT, UR15, -UR14, URZ ;  /* 0x8000000e0f077290 */ /* 0x000fc6000fffe0ff */
[----:B------:R-:W-:-:S04]  /*18b0*/  @UP1 UIADD3 UR5, UPT, UPT, UR14, URZ, URZ ;  /* 0x000000ff0e051290 */ /* 0x000fc8000fffe0ff */
[----:B--2---:R-:W-:-:S12]  /*18c0*/  UIADD3 UR5, UPT, UPT, UR5, 0x1, URZ ;  /* 0x0000000105057890 */ /* 0x004fd8000fffe0ff */
.L_x_36:
[----:B------:R-:W-:Y:S01]  /*18d0*/  UISETP.NE.AND UP0, UPT, UR37, URZ, UPT ;  /* 0x000000ff2500728c */ /* 0x000fe2000bf05270 */
[----:B------:R-:W1:Y:S08]  /*18e0*/  S2UR UR37, SR_CgaCtaId ;  /* 0x00000000002579c3 */ /* 0x000e700000008800 */
[----:B------:R-:W-:Y:S05]  /*18f0*/  BRA.U UP0, `(.L_x_19) ;  /* 0x0000000100347547 */ /* 0x000fea000b800000 */
[----:B------:R-:W2:Y:S01]  /*1900*/  S2R R2, SR_CgaCtaId ;  /* 0x0000000000027919 */ /* 0x000ea20000008800 */
[----:B------:R-:W-:-:S04]  /*1910*/  MOV R3, 0x400 ;  /* 0x0000040000037802 */ /* 0x000fc80000000f00 */
[----:B--2---:R-:W-:Y:S02]  /*1920*/  LEA R3, R2, R3, 0x18 ;  /* 0x0000000302037211 */ /* 0x004fe400078ec0ff */
[----:B------:R-:W-:-:S03]  /*1930*/  SHF.L.U32 R2, R10, 0x1f, RZ ;  /* 0x0000001f0a027819 */ /* 0x000fc600000006ff */
[----:B------:R-:W-:-:S04]  /*1940*/  IMAD R3, R12, 0x8, R3 ;  /* 0x000000080c037824 */ /* 0x000fc800078e0203 */
[----:B------:R-:W2:Y:S02]  /*1950*/  SYNCS.PHASECHK.TRANS64.TRYWAIT P0, [R3+URZ+0x2b0], R2 ;  /* 0x0002b002030075a7 */ /* 0x000ea400080011ff */
[----:B--2---:R-:W-:Y:S05]  /*1960*/  @!P0 BRA `(.L_x_20) ;  /* 0x0000006000d48947 */ /* 0x004fea0003800000 */
.L_x_126:
[----:B------:R-:W-:Y:S01]  /*1970*/  VIADD R12, R12, 0x1 ;  /* 0x000000010c0c7836 */ /* 0x000fe20000000000 */
[----:B------:R2:W-:Y:S04]  /*1980*/  SYNCS.ARRIVE.TRANS64.A1T0 RZ, [R3+URZ+0x2a0], RZ ;  /* 0x0002a0ff03ff79a7 */ /* 0x0005e800081000ff */
[----:B------:R-:W-:-:S04]  /*1990*/  ISETP.NE.AND P0, PT, R12, 0x2, PT ;  /* 0x000000020c00780c */ /* 0x000fc80003f05270 */
[----:B------:R-:W-:Y:S02]  /*19a0*/  SEL R12, R12, RZ, P0 ;  /* 0x000000ff0c0c7207 */ /* 0x000fe40000000000 */
[----:B--2---:R-:W-:-:S04]  /*19b0*/  SEL R3, RZ, 0x1, P0 ;  /* 0x00000001ff037807 */ /* 0x004fc80000000000 */
[----:B------:R-:W-:-:S07]  /*19c0*/  LOP3.LUT R10, R10, R3, RZ, 0x3c, !PT ;  /* 0x000000030a0a7212 */ /* 0x000fce00078e3cff */
.L_x_19:
[----:B------:R-:W-:Y:S01]  /*19d0*/  UMOV UR4, 0x400 ;  /* 0x0000040000047882 */ /* 0x000fe20000000000 */
[----:B------:R-:W-:Y:S01]  /*19e0*/  SHF.L.U32 R2, R15, 0x1f, RZ ;  /* 0x0000001f0f027819 */ /* 0x000fe200000006ff */
[----:B-1----:R-:W-:Y:S01]  /*19f0*/  ULEA UR4, UR37, UR4, 0x18 ;  /* 0x0000000425047291 */ /* 0x002fe2000f8ec0ff */
[----:B------:R-:W-:Y:S01]  /*1a00*/  R2UR UR35, R165 ;  /* 0x00000000a52372ca */ /* 0x000fe200000e0000 */
[----:B------:R-:W-:Y:S01]  /*1a10*/  UISETP.GE.U32.AND UP0, UPT, UR13, 0x3f, UPT ;  /* 0x0000003f0d00788c */ /* 0x000fe2000bf06070 */
[----:B------:R-:W-:Y:S01]  /*1a20*/  R2UR UR10, R155 ;  /* 0x000000009b0a72ca */ /* 0x000fe200000e0000 */
[----:B------:R-:W-:Y:S01]  /*1a30*/  ULEA UR8, UR6, UR4, 0x3 ;  /* 0x0000000406087291 */ /* 0x000fe2000f8e18ff */
[----:B------:R-:W-:-:S08]  /*1a40*/  UMOV UR24, URZ ;  /* 0x000000ff00187c82 */ /* 0x000fd00008000000 */
[----:B------:R1:W2:Y:S01]  /*1a50*/  SYNCS.PHASECHK.TRANS64.TRYWAIT P0, [UR8+0x110], R2 ;  /* 0x00011002ff0075a7 */ /* 0x0002a20008001108 */
[----:B------:R-:W-:Y:S02]  /*1a60*/  USHF.L.U32 UR35, UR35, 0x7, URZ ;  /* 0x0000000723237899 */ /* 0x000fe400080006ff */
[----:B------:R-:W-:Y:S01]  /*1a70*/  USHF.L.U32 UR10, UR10, 0x6, URZ ;  /* 0x000000060a0a7899 */ /* 0x000fe200080006ff */
[----:B------:R-:W-:Y:S11]  /*1a80*/  BRA.U !UP0, `(.L_x_21) ;  /* 0x0000000108a87547 */ /* 0x000ff6000b800000 */
[----:B------:R-:W-:Y:S01]  /*1a90*/  UMOV UR16, URZ ;  /* 0x000000ff00107c82 */ /* 0x000fe20008000000 */
[----:B------:R-:W-:-:S05]  /*1aa0*/  UMOV UR17, UR6 ;  /* 0x0000000600117c82 */ /* 0x000fca0008000000 */
.L_x_26:
[----:B-1----:R-:W-:Y:S01]  /*1ab0*/  ULEA UR33, UR17, UR4, 0x3 ;  /* 0x0000000411217291 */ /* 0x002fe2000f8e18ff */
[----:B--2---:R-:W-:Y:S01]  /*1ac0*/  @!P5 MOV R3, 0x1800 ;  /* 0x000018000003d802 */ /* 0x004fe20000000f00 */
[----:B--2---:R-:W-:Y:S10]  /*1ad0*/  @P0 BRA `(.L_x_22) ;  /* 0x00000000000c0947 */ /* 0x004ff40003800000 */
[----:B------:R-:W-:-:S04]  /*1ae0*/  SHF.L.U32 R5, R15, 0x1f, RZ ;  /* 0x0000001f0f057819 */ /* 0x000fc800000006ff */
[----:B------:R-:W2:Y:S02]  /*1af0*/  SYNCS.PHASECHK.TRANS64.TRYWAIT P0, [UR33+0x110], R5 ;  /* 0x00011005ff0075a7 */ /* 0x000ea40008001121 */
[----:B--2---:R-:W-:Y:S05]  /*1b00*/  @!P0 BRA `(.L_x_23) ;  /* 0x0000006000808947 */ /* 0x004fea0003800000 */
.L_x_22:
[----:B------:R2:W-:Y:S01]  /*1b10*/  @!P5 SYNCS.ARRIVE.TRANS64 RZ, [UR33], R3 ;  /* 0x00000003ffffd9a7 */ /* 0x0005e20008000021 */
[----:B------:R-:W-:Y:S04]  /*1b20*/  BSSY.RECONVERGENT B0, `(.L_x_24) ;  /* 0x0000003000007945 */ /* 0x000fe80003800200 */
[----:B------:R-:W-:Y:S05]  /*1b30*/  @P4 BRA `(.L_x_25) ;  /* 0x0000000000044947 */ /* 0x000fea0003800000 */
[----:B------:R-:W-:Y:S05]  /*1b40*/  BPT.TRAP 0x1 ;  /* 0x000000040000795c */ /* 0x000fea0000300000 */
.L_x_25:
[----:B------:R-:W-:Y:S05]  /*1b50*/  BSYNC.RECONVERGENT B0 ;  /* 0x0000000000007941 */ /* 0x000fea0003800200 */
.L_x_24:
[----:B------:R-:W-:Y:S02]  /*1b60*/  UIADD3 UR6, UPT, UPT, UR17, 0x1, URZ ;  /* 0x0000000111067890 */ /* 0x000fe4000fffe0ff */
[----:B------:R-:W-:Y:S02]  /*1b70*/  ULEA UR32, UR17, UR4, 0xc ;  /* 0x0000000411207291 */ /* 0x000fe4000f8e60ff */
[----:B------:R-:W-:Y:S02]  /*1b80*/  UISETP.NE.AND UP0, UPT, UR6, 0x22, UPT ;  /* 0x000000220600788c */ /* 0x000fe4000bf05270 */
[----:B------:R-:W-:Y:S02]  /*1b90*/  UIADD3 UR26, UP1, UPT, UR22, 0x80, URZ ;  /* 0x00000080161a7890 */ /* 0x000fe4000ff3e0ff */
[----:B------:R-:W-:Y:S02]  /*1ba0*/  USEL UR9, URZ, 0x1, UP0 ;  /* 0x00000001ff097887 */ /* 0x000fe40008000000 */
[----:B------:R-:W-:-:S02]  /*1bb0*/  USEL UR6, UR6, URZ, UP0 ;  /* 0x000000ff06067287 */ /* 0x000fc40008000000 */
[----:B------:R-:W-:Y:S02]  /*1bc0*/  UIADD3 UR20, UP0, UPT, UR22, 0x180, URZ ;  /* 0x0000018016147890 */ /* 0x000fe4000ff1e0ff */
[----:B------:R-:W-:Y:S01]  /*1bd0*/  ULEA UR8, UR6, UR4, 0x3 ;  /* 0x0000000406087291 */ /* 0x000fe2000f8e18ff */
[----:B------:R-:W-:Y:S01]  /*1be0*/  LOP3.LUT R15, R15, UR9, RZ, 0x3c, !PT ;  /* 0x000000090f0f7c12 */ /* 0x000fe2000f8e3cff */
[----:B------:R-:W-:Y:S02]  /*1bf0*/  USHF.L.U32 UR34, UR16, 0x5, URZ ;  /* 0x0000000510227899 */ /* 0x000fe400080006ff */
[----:B------:R-:W-:Y:S01]  /*1c00*/  UIADD3.X UR27, UPT, UPT, URZ, UR23, URZ, UP1, !UPT ;  /* 0x00000017ff1b7290 */ /* 0x000fe20008ffe4ff */
[----:B-1----:R-:W-:Y:S01]  /*1c10*/  SHF.L.U32 R2, R15, 0x1f, RZ ;  /* 0x0000001f0f027819 */ /* 0x002fe200000006ff */
[----:B------:R-:W-:Y:S02]  /*1c20*/  UIADD3 UR32, UPT, UPT, UR32, 0x4600, URZ ;  /* 0x0000460020207890 */ /* 0x000fe4000fffe0ff */
[----:B------:R-:W-:Y:S01]  /*1c30*/  UIADD3.X UR21, UPT, UPT, URZ, UR23, URZ, UP0, !UPT ;  /* 0x00000017ff157290 */ /* 0x000fe200087fe4ff */
[----:B------:R1:W1:Y:S01]  /*1c40*/  SYNCS.PHASECHK.TRANS64.TRYWAIT P0, [UR8+0x110], R2 ;  /* 0x00011002ff0075a7 */ /* 0x0002620008001108 */
[----:B------:R-:W-:Y:S01]  /*1c50*/  ULEA UR8, UR17, UR4, 0xb ;  /* 0x0000000411087291 */ /* 0x000fe2000f8e58ff */
[----:B------:R-:W-:Y:S01]  /*1c60*/  UMOV UR18, 0x0 ;  /* 0x0000000000127882 */ /* 0x000fe20000000000 */
[----:B------:R-:W-:-:S02]  /*1c70*/  UMOV UR19, 0x10000000 ;  /* 0x1000000000137882 */ /* 0x000fc40000000000 */
[----:B------:R-:W-:Y:S01]  /*1c80*/  UIADD3 UR8, UPT, UPT, UR8, 0x26600, URZ ;  /* 0x0002660008087890 */ /* 0x000fe2000fffe0ff */
[----:B------:R1:W-:Y:S01]  /*1c90*/  UTMALDG.3D [UR32], [UR26], desc[UR18] ;  /* 0x000012201a0075b4 */ /* 0x0003e20008011000 */
[----:B------:R-:W-:Y:S01]  /*1ca0*/  UMOV UR12, UR36 ;  /* 0x00000024000c7c82 */ /* 0x000fe20008000000 */
[----:B------:R-:W-:Y:S01]  /*1cb0*/  UMOV UR9, UR33 ;  /* 0x0000002100097c82 */ /* 0x000fe20008000000 */
[----:B------:R-:W-:Y:S01]  /*1cc0*/  UMOV UR11, UR34 ;  /* 0x00000022000b7c82 */ /* 0x000fe20008000000 */
[----:B------:R-:W-:Y:S01]  /*1cd0*/  UIADD3 UR16, UPT, UPT, UR16, 0x1, URZ ;  /* 0x0000000110107890 */ /* 0x000fe2000fffe0ff */
[----:B------:R-:W-:Y:S01]  /*1ce0*/  UMOV UR24, UR5 ;  /* 0x0000000500187c82 */ /* 0x000fe20008000000 */
[----:B------:R-:W-:Y:S02]  /*1cf0*/  UMOV UR17, UR6 ;  /* 0x0000000600117c82 */ /* 0x000fe40008000000 */
[----:B------:R1:W-:Y:S01]  /*1d00*/  UTMALDG.3D [UR8], [UR20], desc[UR18] ;  /* 0x00001208140075b4 */ /* 0x0003e20008011000 */
[----:B------:R-:W-:-:S09]  /*1d10*/  UISETP.NE.AND UP0, UPT, UR16, UR5, UPT ;  /* 0x000000051000728c */ /* 0x000fd2000bf05270 */
[----:B------:R-:W-:Y:S05]  /*1d20*/  BRA.U UP0, `(.L_x_26) ;  /* 0xfffffffd00607547 */ /* 0x000fea000b83ffff */
.L_x_21:
[----:B-1----:R-:W-:Y:S01]  /*1d30*/  ULEA UR8, UR6, UR4, 0x3 ;  /* 0x0000000406087291 */ /* 0x002fe2000f8e18ff */
[----:B------:R-:W-:Y:S01]  /*1d40*/  SHF.L.U32 R2, R15, 0x1f, RZ ;  /* 0x0000001f0f027819 */ /* 0x000fe200000006ff */
[----:B------:R-:W-:Y:S01]  /*1d50*/  @!P1 SYNCS.ARRIVE.TRANS64.A1T0 RZ, [UR4+0x238], RZ ;  /* 0x000238ffffff99a7 */ /* 0x000fe20008100004 */
[----:B------:R-:W-:-:S06]  /*1d60*/  UISETP.GT.AND UP0, UPT, UR15, UR14, UPT ;  /* 0x0000000e0f00728c */ /* 0x000fcc000bf04270 */
[----:B--2---:R1:W2:Y:S03]  /*1d70*/  SYNCS.PHASECHK.TRANS64.TRYWAIT P0, [UR8+0x110], R2 ;  /* 0x00011002ff0075a7 */ /* 0x0042a60008001108 */
[----:B------:R-:W-:Y:S05]  /*1d80*/  BRA.U !UP0, `(.L_x_27) ;  /* 0x0000000108ac7547 */ /* 0x000fea000b800000 */
[----:B------:R-:W-:Y:S01]  /*1d90*/  UIADD3 UR21, UPT, UPT, UR7, UR24, URZ ;  /* 0x0000001807157290 */ /* 0x000fe2000fffe0ff */
[----:B------:R-:W-:-:S11]  /*1da0*/  UMOV UR25, UR6 ;  /* 0x0000000600197c82 */ /* 0x000fd60008000000 */
.L_x_32:
[----:B-1----:R-:W-:Y:S01]  /*1db0*/  ULEA UR17, UR25, UR4, 0x3 ;  /* 0x0000000419117291 */ /* 0x002fe2000f8e18ff */
[----:B--2---:R-:W-:Y:S01]  /*1dc0*/  @!P5 MOV R3, 0x1800 ;  /* 0x000018000003d802 */ /* 0x004fe20000000f00 */
[----:B--2---:R-:W-:Y:S10]  /*1dd0*/  @P0 BRA `(.L_x_28) ;  /* 0x00000000000c0947 */ /* 0x004ff40003800000 */
[----:B------:R-:W-:-:S04]  /*1de0*/  SHF.L.U32 R5, R15, 0x1f, RZ ;  /* 0x0000001f0f057819 */ /* 0x000fc800000006ff */
[----:B------:R-:W2:Y:S02]  /*1df0*/  SYNCS.PHASECHK.TRANS64.TRYWAIT P0, [UR17+0x110], R5 ;  /* 0x00011005ff0075a7 */ /* 0x000ea40008001111 */
[----:B--2---:R-:W-:Y:S05]  /*1e00*/  @!P0 BRA `(.L_x_29) ;  /* 0x0000005c00d88947 */ /* 0x004fea0003800000 */
.L_x_28:
[----:B------:R2:W-:Y:S01]  /*1e10*/  @!P5 SYNCS.ARRIVE.TRANS64 RZ, [UR17], R3 ;  /* 0x00000003ffffd9a7 */ /* 0x0005e20008000011 */
[----:B------:R-:W-:Y:S04]  /*1e20*/  BSSY.RECONVERGENT B0, `(.L_x_30) ;  /* 0x0000003000007945 */ /* 0x000fe80003800200 */
[----:B------:R-:W-:Y:S05]  /*1e30*/  @P4 BRA `(.L_x_31) ;  /* 0x0000000000044947 */ /* 0x000fea0003800000 */
[----:B------:R-:W-:Y:S05]  /*1e40*/  BPT.TRAP 0x1 ;  /* 0x000000040000795c */ /* 0x000fea0000300000 */
.L_x_31:
[----:B------:R-:W-:Y:S05]  /*1e50*/  BSYNC.RECONVERGENT B0 ;  /* 0x0000000000007941 */ /* 0x000fea0003800200 */
.L_x_30:
        /* <DEDUP_REMOVED lines=10> */
[----:B------:R-:W-:Y:S01]  /*1f00*/  UIADD3 UR16, UPT, UPT, UR16, 0x4600, URZ ;  /* 0x0000460010107890 */ /* 0x000fe2000fffe0ff */
[----:B-1----:R-:W-:Y:S01]  /*1f10*/  SHF.L.U32 R2, R15, 0x1f, RZ ;  /* 0x0000001f0f027819 */ /* 0x002fe200000006ff */
[----:B------:R-:W-:Y:S02]  /*1f20*/  UIADD3.X UR31, UPT, UPT, URZ, UR23, URZ, UP1, !UPT ;  /* 0x00000017ff1f7290 */ /* 0x000fe40008ffe4ff */
[----:B------:R-:W-:Y:S01]  /*1f30*/  UIADD3.X UR29, UPT, UPT, URZ, UR23, URZ, UP0, !UPT ;  /* 0x00000017ff1d7290 */ /* 0x000fe200087fe4ff */
[----:B------:R1:W1:Y:S01]  /*1f40*/  SYNCS.PHASECHK.TRANS64.TRYWAIT P0, [UR8+0x110], R2 ;  /* 0x00011002ff0075a7 */ /* 0x0002620008001108 */
[----:B------:R-:W-:Y:S01]  /*1f50*/  ULEA UR8, UR25, UR4, 0xb ;  /* 0x0000000419087291 */ /* 0x000fe2000f8e58ff */
[----:B------:R-:W-:Y:S01]  /*1f60*/  UMOV UR26, 0x0 ;  /* 0x00000000001a7882 */ /* 0x000fe20000000000 */
[----:B------:R-:W-:-:S02]  /*1f70*/  UMOV UR27, 0x10000000 ;  /* 0x10000000001b7882 */ /* 0x000fc40000000000 */
[----:B------:R-:W-:Y:S01]  /*1f80*/  UIADD3 UR8, UPT, UPT, UR8, 0x26600, URZ ;  /* 0x0002660008087890 */ /* 0x000fe2000fffe0ff */
[----:B------:R-:W-:Y:S01]  /*1f90*/  UMOV UR19, UR35 ;  /* 0x0000002300137c82 */ /* 0x000fe20008000000 */
[----:B------:R-:W-:Y:S01]  /*1fa0*/  UMOV UR20, UR36 ;  /* 0x0000002400147c82 */ /* 0x000fe20008000000 */
[----:B------:R-:W-:Y:S01]  /*1fb0*/  UMOV UR12, UR36 ;  /* 0x00000024000c7c82 */ /* 0x000fe20008000000 */
[----:B------:R-:W-:Y:S01]  /*1fc0*/  UMOV UR9, UR17 ;  /* 0x0000001100097c82 */ /* 0x000fe20008000000 */
[----:B------:R-:W-:Y:S01]  /*1fd0*/  UMOV UR11, UR18 ;  /* 0x00000012000b7c82 */ /* 0x000fe20008000000 */
[----:B------:R1:W-:Y:S01]  /*1fe0*/  UTMALDG.3D [UR16], [UR30], desc[UR26] ;  /* 0x00001a101e0075b4 */ /* 0x0003e20008011000 */
[----:B------:R-:W-:Y:S01]  /*1ff0*/  UIADD3 UR24, UPT, UPT, UR24, 0x1, URZ ;  /* 0x0000000118187890 */ /* 0x000fe2000fffe0ff */
[----:B------:R-:W-:-:S03]  /*2000*/  UMOV UR25, UR6 ;  /* 0x0000000600197c82 */ /* 0x000fc60008000000 */
[----:B------:R-:W-:Y:S01]  /*2010*/  UISETP.NE.AND UP0, UPT, UR24, UR21, UPT ;  /* 0x000000151800728c */ /* 0x000fe2000bf05270 */
[----:B------:R1:W-:Y:S08]  /*2020*/  UTMALDG.3D [UR8], [UR28], desc[UR26] ;  /* 0x00001a081c0075b4 */ /* 0x0003f00008011000 */
[----:B------:R-:W-:Y:S05]  /*2030*/  BRA.U UP0, `(.L_x_32) ;  /* 0xfffffffd005c7547 */ /* 0x000fea000b83ffff */
.L_x_27:
[C---:B-1----:R-:W-:Y:S01]  /*2040*/  LEA R2, R14.reuse, UR4, 0x3 ;  /* 0x000000040e027c11 */ /* 0x042fe2000f8e18ff */
[----:B------:R-:W-:Y:S01]  /*2050*/  NOP ;  /* 0x0000000000007918 */ /* 0x000fe20000000000 */
[----:B--2---:R-:W-:Y:S02]  /*2060*/  SHF.L.U32 R3, R13, 0x1f, RZ ;  /* 0x0000001f0d037819 */ /* 0x004fe400000006ff */
[----:B------:R-:W-:Y:S02]  /*2070*/  LEA R4, R14, UR4, 0x4 ;  /* 0x000000040e047c11 */ /* 0x000fe4000f8e20ff */
[----:B------:R-:W1:Y:S02]  /*2080*/  SYNCS.PHASECHK.TRANS64.TRYWAIT P0, [R2+URZ+0x240], R3 ;  /* 0x00024003020075a7 */ /* 0x000e6400080011ff */
[----:B-1----:R-:W-:Y:S05]  /*2090*/  @!P0 BRA `(.L_x_33) ;  /* 0x0000005c004c8947 */ /* 0x002fea0003800000 */
.L_x_129:
[----:B------:R-:W2:Y:S01]  /*20a0*/  LDS.128 R4, [R4+0x2d0] ;  /* 0x0002d00004047984 */ /* 0x000ea20000000c00 */
[----:B---3--:R-:W-:Y:S01]  /*20b0*/  ISETP.GE.AND P0, PT, R72, 0x1, PT ;  /* 0x000000014800780c */ /* 0x008fe20003f06270 */
[----:B-1----:R-:W-:Y:S01]  /*20c0*/  VIADD R2, R2, 0x250 ;  /* 0x0000025002027836 */ /* 0x002fe20000000000 */
[----:B------:R-:W-:Y:S01]  /*20d0*/  @!PT LDS RZ, [RZ] ;  /* 0x00000000fffff984 */ /* 0x000fe20000000800 */
[----:B------:R-:W-:Y:S01]  /*20e0*/  @!PT LDS RZ, [RZ] ;  /* 0x00000000fffff984 */ /* 0x000fe20000000800 */
[----:B------:R-:W-:Y:S01]  /*20f0*/  @!PT LDS RZ, [RZ] ;  /* 0x00000000fffff984 */ /* 0x000fe20000000800 */
[----:B------:R-:W-:Y:S01]  /*2100*/  @!PT LDS RZ, [RZ] ;  /* 0x00000000fffff984 */ /* 0x000fe20000000800 */
[----:B------:R1:W-:Y:S06]  /*2110*/  MEMBAR.ALL.CTA ;  /* 0x0000000000007992 */ /* 0x0003ec0000008000 */
[----:B-1----:R-:W1:Y:S01]  /*2120*/  FENCE.VIEW.ASYNC.S ;  /* 0x00000000000073c6 */ /* 0x002e620000000000 */
[----:B------:R-:W-:-:S04]  /*2130*/  PRMT R2, RZ, 0x654, R2 ;  /* 0x00000654ff027816 */ /* 0x000fc80000000002 */
[----:B-1----:R1:W-:Y:S01]  /*2140*/  SYNCS.ARRIVE.TRANS64.RED.A1T0 RZ, [R2+URZ], RZ ;  /* 0x000000ff02ff79a7 */ /* 0x0023e200081004ff */
[----:B--2---:R-:W-:-:S13]  /*2150*/  LOP3.LUT P2, RZ, R6, 0x1, RZ, 0xc0, !PT ;  /* 0x0000000106ff7812 */ /* 0x004fda000784c0ff */
[----:B------:R-:W-:Y:S01]  /*2160*/  @P2 SHF.R.U32.HI R3, RZ, 0x10, R5 ;  /* 0x00000010ff032819 */ /* 0x000fe20000011605 */
[----:B------:R-:W-:Y:S01]  /*2170*/  VOTEU.ANY UP0, P2 ;  /* 0x0000000000ff7886 */ /* 0x000fe20001000100 */
[----:B------:R-:W-:Y:S02]  /*2180*/  @P2 MOV R11, R4 ;  /* 0x00000004000b2202 */ /* 0x000fe40000000f00 */
[----:B------:R-:W-:Y:S02]  /*2190*/  @P2 R2UR.BROADCAST UR8, R3 ;  /* 0x00000000030822ca */ /* 0x000fe400008e0000 */
[----:B------:R-:W-:-:S11]  /*21a0*/  @P2 LOP3.LUT R8, R5, 0xffff, RZ, 0xc0, !PT ;  /* 0x0000ffff05082812 */ /* 0x000fd600078ec0ff */
[----:B------:R-:W-:Y:S01]  /*21b0*/  @UP0 UMOV UR36, UR8 ;  /* 0x0000000800240c82 */ /* 0x000fe20008000000 */
[----:B-1----:R-:W-:Y:S05]  /*21c0*/  @!P0 BRA `(.L_x_34) ;  /* 0x0000000000b88947 */ /* 0x002fea0003800000 */
[----:B------:R-:W4:Y:S01]  /*21d0*/  LDC.64 R4, c[0x0][0xb18] ;  /* 0x0002c600ff047b82 */ /* 0x000f220000000a00 */
[----:B------:R-:W-:-:S07]  /*21e0*/  ISETP.NE.AND P3, PT, R72, 0x1, PT ;  /* 0x000000014800780c */ /* 0x000fce0003f65270 */
[----:B------:R-:W1:Y:S08]  /*21f0*/  LDC.64 R6, c[0x0][0xb10] ;  /* 0x0002c400ff067b82 */ /* 0x000e700000000a00 */
[----:B------:R-:W2:Y:S08]  /*2200*/  LDC R16, c[0x0][0xb20] ;  /* 0x0002c800ff107b82 */ /* 0x000eb00000000800 */
[----:B------:R-:W3:Y:S01]  /*2210*/  LDC R18, c[0x0][0xb0c] ;  /* 0x0002c300ff127b82 */ /* 0x000ee20000000800 */
[----:B----4-:R-:W-:Y:S01]  /*2220*/  IMAD.HI.U32 R17, R0, R5, RZ ;  /* 0x0000000500117227 */ /* 0x010fe200078e00ff */
[----:B------:R-:W-:-:S03]  /*2230*/  ISETP.NE.AND P0, PT, R4, 0x1, PT ;  /* 0x000000010400780c */ /* 0x000fc60003f05270 */
[----:B------:R-:W-:-:S03]  /*2240*/  IMAD.HI.U32 R5, R8, R5, RZ ;  /* 0x0000000508057227 */ /* 0x000fc600078e00ff */
[----:B------:R-:W4:Y:S01]  /*2250*/  LDC.64 R2, c[0x0][0xb28] ;  /* 0x0002ca00ff027b82 */ /* 0x000f220000000a00 */
[----:B-1----:R-:W-:-:S04]  /*2260*/  IMAD.HI.U32 R20, R9, R6, RZ ;  /* 0x0000000609147227 */ /* 0x002fc800078e00ff */
[----:B------:R-:W-:Y:S01]  /*2270*/  IMAD.HI.U32 R22, R11, R6, RZ ;  /* 0x000000060b167227 */ /* 0x000fe200078e00ff */
[----:B------:R-:W-:Y:S02]  /*2280*/  SHF.R.U32.HI R20, RZ, R7, R20 ;  /* 0x00000007ff147219 */ /* 0x000fe40000011614 */
[-C--:B--2---:R-:W-:Y:S02]  /*2290*/  SHF.R.U32.HI R17, RZ, R16.reuse, R17 ;  /* 0x00000010ff117219 */ /* 0x084fe40000011611 */
[----:B------:R-:W-:Y:S02]  /*22a0*/  SHF.R.U32.HI R5, RZ, R16, R5 ;  /* 0x00000010ff057219 */ /* 0x000fe40000011605 */
[----:B------:R-:W-:Y:S02]  /*22b0*/  SEL R17, R0, R17, !P0 ;  /* 0x0000001100117207 */ /* 0x000fe40004000000 */
[----:B------:R-:W-:Y:S02]  /*22c0*/  SHF.R.U32.HI R22, RZ, R7, R22 ;  /* 0x00000007ff167219 */ /* 0x000fe40000011616 */
[----:B---3--:R-:W-:-:S02]  /*22d0*/  ISETP.NE.AND P1, PT, R18, 0x1, PT ;  /* 0x000000011200780c */ /* 0x008fc40003f25270 */
[----:B------:R-:W-:Y:S02]  /*22e0*/  SEL R5, R8, R5, !P0 ;  /* 0x0000000508057207 */ /* 0x000fe40004000000 */
[----:B------:R-:W-:Y:S02]  /*22f0*/  SEL R19, R9, R20, !P1 ;  /* 0x0000001409137207 */ /* 0x000fe40004800000 */
[----:B------:R-:W-:Y:S01]  /*2300*/  SEL R7, R11, R22, !P1 ;  /* 0x000000160b077207 */ /* 0x000fe20004800000 */
[----:B----4-:R-:W-:-:S04]  /*2310*/  IMAD.HI.U32 R20, R17, R2, RZ ;  /* 0x0000000211147227 */ /* 0x010fc800078e00ff */
[----:B------:R-:W-:Y:S01]  /*2320*/  IMAD.HI.U32 R6, R19, R2, RZ ;  /* 0x0000000213067227 */ /* 0x000fe200078e00ff */
[----:B------:R-:W-:-:S04]  /*2330*/  @P3 SHF.R.U32.HI R17, RZ, R3, R20 ;  /* 0x00000003ff113219 */ /* 0x000fc80000011614 */
[----:B------:R-:W-:Y:S01]  /*2340*/  @P3 SHF.R.U32.HI R19, RZ, R3, R6 ;  /* 0x00000003ff133219 */ /* 0x000fe20000011606 */
[----:B------:R-:W-:-:S04]  /*2350*/  IMAD R17, R72, R17, RZ ;  /* 0x0000001148117224 */ /* 0x000fc800078e02ff */
[----:B------:R-:W-:Y:S01]  /*2360*/  IMAD R6, R72, R19, RZ ;  /* 0x0000001348067224 */ /* 0x000fe200078e02ff */
[C---:B------:R-:W-:Y:S02]  /*2370*/  ISETP.GE.AND P0, PT, R5.reuse, R17, PT ;  /* 0x000000110500720c */ /* 0x040fe40003f06270 */
[----:B------:R-:W-:Y:S02]  /*2380*/  IADD3 R17, PT, PT, -R5, RZ, RZ ;  /* 0x000000ff05117210 */ /* 0x000fe40007ffe1ff */
[----:B------:R-:W-:Y:S01]  /*2390*/  ISETP.GE.OR P0, PT, R7, R6, P0 ;  /* 0x000000060700720c */ /* 0x000fe20000706670 */
[----:B------:R-:W-:-:S04]  /*23a0*/  IMAD.HI.U32 R6, R5, R2, RZ ;  /* 0x0000000205067227 */ /* 0x000fc800078e00ff */
[----:B------:R-:W-:Y:S01]  /*23b0*/  IMAD R8, R4, R17, R8 ;  /* 0x0000001104087224 */ /* 0x000fe200078e0208 */
[----:B------:R-:W-:-:S04]  /*23c0*/  SHF.R.U32.HI R6, RZ, R3, R6 ;  /* 0x00000003ff067219 */ /* 0x000fc80000011606 */
[----:B------:R-:W-:-:S03]  /*23d0*/  SEL R6, R5, R6, !P3 ;  /* 0x0000000605067207 */ /* 0x000fc60005800000 */
[----:B------:R-:W-:-:S04]  /*23e0*/  @!P0 IMAD.HI.U32 R16, R7, R2, RZ ;  /* 0x0000000207108227 */ /* 0x000fc800078e00ff */
[----:B------:R-:W-:Y:S01]  /*23f0*/  IMAD.MOV R2, RZ, RZ, -R6 ;  /* 0x000000ffff027224 */ /* 0x000fe200078e0a06 */
[----:B------:R-:W-:-:S03]  /*2400*/  @!P0 SHF.R.U32.HI R16, RZ, R3, R16 ;  /* 0x00000003ff108219 */ /* 0x000fc60000011610 */
[----:B------:R-:W-:Y:S01]  /*2410*/  IMAD R2, R72, R2, R5 ;  /* 0x0000000248027224 */ /* 0x000fe200078e0205 */
[----:B------:R-:W-:-:S05]  /*2420*/  @!P0 SEL R3, R7, R16, !P3 ;  /* 0x0000001007038207 */ /* 0x000fca0005800000 */
[--C-:B------:R-:W-:Y:S02]  /*2430*/  @!P0 IMAD.IADD R6, R6, 0x1, -R3.reuse ;  /* 0x0000000106068824 */ /* 0x100fe400078e0a03 */
[----:B------:R-:W-:Y:S01]  /*2440*/  @!P0 IMAD R3, R2, R19, R3 ;  /* 0x0000001302038224 */ /* 0x000fe200078e0203 */
[----:B------:R-:W-:Y:S01]  /*2450*/  IADD3 R2, PT, PT, -R7, RZ, RZ ;  /* 0x000000ff07027210 */ /* 0x000fe20007ffe1ff */
[----:B------:R-:W-:Y:S02]  /*2460*/  @!P0 IMAD R5, R72, R6, R7 ;  /* 0x0000000648058224 */ /* 0x000fe400078e0207 */
[----:B------:R-:W-:Y:S02]  /*2470*/  @!P0 IMAD.MOV.U32 R7, RZ, RZ, R3 ;  /* 0x000000ffff078224 */ /* 0x000fe400078e0003 */
[----:B------:R-:W-:Y:S02]  /*2480*/  IMAD R2, R18, R2, R11 ;  /* 0x0000000212027224 */ /* 0x000fe400078e020b */
[----:B------:R-:W-:-:S02]  /*2490*/  IMAD R8, R5, R4, R8 ;  /* 0x0000000405087224 */ /* 0x000fc400078e0208 */
[----:B------:R-:W-:Y:S02]  /*24a0*/  IMAD R11, R7, R18, R2 ;  /* 0x00000012070b7224 */ /* 0x000fe400078e0202 */
.L_x_34:
[----:B------:R-:W1:Y:S02]  /*24b0*/  LDCU UR8, c[0x0][0xb30] ;  /* 0x00016600ff0877ac */ /* 0x000e640008000800 */
[----:B-1----:R-:W-:-:S09]  /*24c0*/  UISETP.NE.AND UP0, UPT, UR8, 0x1, UPT ;  /* 0x000000010800788c */ /* 0x002fd2000bf05270 */
[----:B------:R-:W-:Y:S05]  /*24d0*/  BRA.U UP0, `(.L_x_35) ;  /* 0x0000000100407547 */ /* 0x000fea000b800000 */
[----:B------:R-:W1:Y:S08]  /*24e0*/  LDC.64 R4, c[0x0][0xb10] ;  /* 0x0002c400ff047b82 */ /* 0x000e700000000a00 */
[----:B------:R-:W2:Y:S08]  /*24f0*/  LDC.64 R2, c[0x0][0xb18] ;  /* 0x0002c600ff027b82 */ /* 0x000eb00000000a00 */
[----:B------:R-:W3:Y:S08]  /*2500*/  LDC R6, c[0x0][0xb20] ;  /* 0x0002c800ff067b82 */ /* 0x000ef00000000800 */
[----:B------:R-:W4:Y:S01]  /*2510*/  LDC R16, c[0x0][0xb0c] ;  /* 0x0002c300ff107b82 */ /* 0x000f220000000800 */
[----:B-1----:R-:W-:-:S05]  /*2520*/  IMAD.HI.U32 R4, R11, R4, RZ ;  /* 0x000000040b047227 */ /* 0x002fca00078e00ff */
[----:B------:R-:W-:Y:S01]  /*2530*/  SHF.R.U32.HI R4, RZ, R5, R4 ;  /* 0x00000005ff047219 */ /* 0x000fe20000011604 */
[----:B--2---:R-:W-:Y:S01]  /*2540*/  IMAD.HI.U32 R3, R8, R3, RZ ;  /* 0x0000000308037227 */ /* 0x004fe200078e00ff */
[----:B------:R-:W-:-:S04]  /*2550*/  ISETP.NE.AND P0, PT, R2, 0x1, PT ;  /* 0x000000010200780c */ /* 0x000fc80003f05270 */
[----:B---3--:R-:W-:-:S04]  /*2560*/  SHF.R.U32.HI R3, RZ, R6, R3 ;  /* 0x00000006ff037219 */ /* 0x008fc80000011603 */
[----:B------:R-:W-:Y:S02]  /*2570*/  SEL R3, R8, R3, !P0 ;  /* 0x0000000308037207 */ /* 0x000fe40004000000 */
[----:B----4-:R-:W-:-:S04]  /*2580*/  ISETP.NE.AND P1, PT, R16, 0x1, PT ;  /* 0x000000011000780c */ /* 0x010fc80003f25270 */
[----:B------:R-:W-:-:S05]  /*2590*/  SEL R4, R11, R4, !P1 ;  /* 0x000000040b047207 */ /* 0x000fca0004800000 */
[----:B------:R-:W-:Y:S02]  /*25a0*/  IMAD.IADD R5, R3, 0x1, -R4 ;  /* 0x0000000103057824 */ /* 0x000fe400078e0a04 */
[----:B------:R-:W-:Y:S02]  /*25b0*/  IMAD.IADD R3, R4, 0x1, -R3 ;  /* 0x0000000104037824 */ /* 0x000fe400078e0a03 */
[----:B------:R-:W-:Y:S02]  /*25c0*/  IMAD R11, R5, R16, R11 ;  /* 0x00000010050b7224 */ /* 0x000fe400078e020b */
[----:B------:R-:W-:-:S07]  /*25d0*/  IMAD R8, R3, R2, R8 ;  /* 0x0000000203087224 */ /* 0x000fce00078e0208 */
.L_x_35:
[----:B------:R-:W-:Y:S01]  /*25e0*/  VIADD R14, R14, 0x1 ;  /* 0x000000010e0e7836 */ /* 0x000fe20000000000 */
[----:B------:R-:W-:Y:S01]  /*25f0*/  PLOP3.LUT P1, PT, PT, PT, PT, 0x80, 0x8 ;  /* 0x000000000008781c */ /* 0x000fe20003f2f070 */
[----:B------:R-:W-:Y:S02]  /*2600*/  IMAD.IADD R165, R11, 0x1, R154 ;  /* 0x000000010ba57824 */ /* 0x000fe400078e029a */
[----:B------:R-:W-:Y:S01]  /*2610*/  IMAD.IADD R155, R8, 0x1, R143 ;  /* 0x00000001089b7824 */ /* 0x000fe200078e028f */
[----:B------:R-:W-:-:S04]  /*2620*/  ISETP.NE.AND P0, PT, R14, 0x2, PT ;  /* 0x000000020e00780c */ /* 0x000fc80003f05270 */
[----:B------:R-:W-:Y:S02]  /*2630*/  SEL R2, RZ, 0x1, P0 ;  /* 0x00000001ff027807 */ /* 0x000fe40000000000 */
[----:B------:R-:W-:Y:S02]  /*2640*/  SEL R14, R14, RZ, P0 ;  /* 0x000000ff0e0e7207 */ /* 0x000fe40000000000 */
[----:B------:R-:W-:Y:S01]  /*2650*/  LOP3.LUT R13, R13, R2, RZ, 0x3c, !PT ;  /* 0x000000020d0d7212 */ /* 0x000fe200078e3cff */
[----:B------:R-:W-:Y:S06]  /*2660*/  @P2 BRA `(.L_x_36) ;  /* 0xfffffff000982947 */ /* 0x000fec000383ffff */
[----:B------:R-:W-:Y:S01]  /*2670*/  UIADD3 UR4, UPT, UPT, UR4, 0x110, URZ ;  /* 0x0000011004047890 */ /* 0x000fe2000fffe0ff */
[----:B------:R-:W-:-:S03]  /*2680*/  SHF.L.U32 R3, R15, 0x1f, RZ ;  /* 0x0000001f0f037819 */ /* 0x000fc600000006ff */
[----:B------:R-:W-:-:S09]  /*2690*/  ULEA UR5, UR6, UR4, 0x3 ;  /* 0x0000000406057291 */ /* 0x000fd2000f8e18ff */
[----:B------:R-:W1:Y:S02]  /*26a0*/  SYNCS.PHASECHK.TRANS64.TRYWAIT P0, [UR5], R3 ;  /* 0x00000003ff0075a7 */ /* 0x000e640008001105 */
[----:B-1----:R-:W-:Y:S05]  /*26b0*/  @!P0 BRA `(.L_x_37) ;  /* 0x0000005400d88947 */ /* 0x002fea0003800000 */
.L_x_131:
[----:B------:R-:W-:-:S04]  /*26c0*/  UIADD3 UR6, UPT, UPT, UR6, 0x1, URZ ;  /* 0x0000000106067890 */ /* 0x000fc8000fffe0ff */
[----:B------:R-:W-:-:S04]  /*26d0*/  UISETP.NE.AND UP0, UPT, UR6, 0x22, UPT ;  /* 0x000000220600788c */ /* 0x000fc8000bf05270 */
[----:B------:R-:W-:Y:S02]  /*26e0*/  USEL UR7, URZ, 0x1, UP0 ;  /* 0x00000001ff077887 */ /* 0x000fe40008000000 */
[----:B------:R-:W-:-:S04]  /*26f0*/  USEL UR6, UR6, URZ, UP0 ;  /* 0x000000ff06067287 */ /* 0x000fc80008000000 */
[----:B------:R-:W-:Y:S01]  /*2700*/  ULEA UR5, UR6, UR4, 0x3 ;  /* 0x0000000406057291 */ /* 0x000fe2000f8e18ff */
[----:B------:R-:W-:-:S04]  /*2710*/  LOP3.LUT R2, R15, UR7, RZ, 0x3c, !PT ;  /* 0x000000070f027c12 */ /* 0x000fc8000f8e3cff */
[----:B-1----:R-:W-:-:S04]  /*2720*/  SHF.L.U32 R3, R2, 0x1f, RZ ;  /* 0x0000001f02037819 */ /* 0x002fc800000006ff */
[----:B------:R-:W1:Y:S02]  /*2730*/  SYNCS.PHASECHK.TRANS64.TRYWAIT P0, [UR5], R3 ;  /* 0x00000003ff0075a7 */ /* 0x000e640008001105 */
[----:B-1----:R-:W-:Y:S05]  /*2740*/  @!P0 BRA `(.L_x_38) ;  /* 0x0000005400cc8947 */ /* 0x002fea0003800000 */
.L_x_133:
        /* <DEDUP_REMOVED lines=9> */
.L_x_135:
        /* <DEDUP_REMOVED lines=9> */
.L_x_137:
        /* <DEDUP_REMOVED lines=9> */
.L_x_139:
        /* <DEDUP_REMOVED lines=9> */
.L_x_141:
        /* <DEDUP_REMOVED lines=9> */
.L_x_143:
        /* <DEDUP_REMOVED lines=9> */
.L_x_145:
        /* <DEDUP_REMOVED lines=9> */
.L_x_147:
        /* <DEDUP_REMOVED lines=9> */
.L_x_149:
        /* <DEDUP_REMOVED lines=9> */
.L_x_151:
        /* <DEDUP_REMOVED lines=9> */
.L_x_153:
        /* <DEDUP_REMOVED lines=9> */
.L_x_155:
        /* <DEDUP_REMOVED lines=9> */
.L_x_157:
        /* <DEDUP_REMOVED lines=9> */
.L_x_159:
        /* <DEDUP_REMOVED lines=9> */
.L_x_161:
        /* <DEDUP_REMOVED lines=9> */
.L_x_163:
        /* <DEDUP_REMOVED lines=9> */
.L_x_165:
        /* <DEDUP_REMOVED lines=9> */
.L_x_167:
        /* <DEDUP_REMOVED lines=9> */
.L_x_169:
        /* <DEDUP_REMOVED lines=9> */
.L_x_171:
        /* <DEDUP_REMOVED lines=9> */
.L_x_173:
        /* <DEDUP_REMOVED lines=9> */
.L_x_175:
        /* <DEDUP_REMOVED lines=9> */
.L_x_177:
        /* <DEDUP_REMOVED lines=9> */
.L_x_179:
        /* <DEDUP_REMOVED lines=9> */
.L_x_181:
        /* <DEDUP_REMOVED lines=9> */
.L_x_183:
        /* <DEDUP_REMOVED lines=9> */
.L_x_185:
        /* <DEDUP_REMOVED lines=9> */
.L_x_187:
        /* <DEDUP_REMOVED lines=9> */
.L_x_189:
        /* <DEDUP_REMOVED lines=9> */
.L_x_191:
        /* <DEDUP_REMOVED lines=9> */
.L_x_193:
        /* <DEDUP_REMOVED lines=9> */
.L_x_195:
[----:B------:R-:W-:-:S04]  /*38c0*/  UIADD3 UR6, UPT, UPT, UR6, 0x1, URZ ;  /* 0x0000000106067890 */ /* 0x000fc8000fffe0ff */
[----:B------:R-:W-:-:S04]  /*38d0*/  UISETP.NE.AND UP0, UPT, UR6, 0x22, UPT ;  /* 0x000000220600788c */ /* 0x000fc8000bf05270 */
[----:B------:R-:W-:Y:S02]  /*38e0*/  USEL UR5, URZ, 0x1, UP0 ;  /* 0x00000001ff057887 */ /* 0x000fe40008000000 */
[----:B------:R-:W-:-:S04]  /*38f0*/  USEL UR6, UR6, URZ, UP0 ;  /* 0x000000ff06067287 */ /* 0x000fc80008000000 */
[----:B------:R-:W-:Y:S01]  /*3900*/  ULEA UR6, UR6, UR4, 0x3 ;  /* 0x0000000406067291 */ /* 0x000fe2000f8e18ff */
[----:B-1----:R-:W-:-:S04]  /*3910*/  LOP3.LUT R3, R2, UR5, RZ, 0x3c, !PT ;  /* 0x0000000502037c12 */ /* 0x002fc8000f8e3cff */
[----:B------:R-:W-:Y:S01]  /*3920*/  SHF.L.U32 R3, R3, 0x1f, RZ ;  /* 0x0000001f03037819 */ /* 0x000fe200000006ff */
[----:B----4-:R-:W-:-:S07]  /*3930*/  IMAD.U32 R0, RZ, RZ, UR6 ;  /* 0x00000006ff007e24 */ /* 0x010fce000f8e00ff */
.L_x_70:
[----:B-1----:R1:W2:Y:S02]  /*3940*/  SYNCS.PHASECHK.TRANS64.TRYWAIT P0, [R0+URZ], R3 ;  /* 0x00000003000075a7 */ /* 0x0022a400080011ff */
[----:B--2---:R-:W-:Y:S05]  /*3950*/  @!P0 NANOSLEEP.SYNCS 0x989680 ;  /* 0x009896800000895d */ /* 0x004fea0003900000 */
[----:B------:R-:W2:Y:S02]  /*3960*/  @!P0 SYNCS.PHASECHK.TRANS64 P0, [R0+URZ], R3 ;  /* 0x00000003000085a7 */ /* 0x000ea400080010ff */
[----:B--2---:R-:W-:Y:S05]  /*3970*/  @P0 EXIT ;  /* 0x000000000000094d */ /* 0x004fea0003800000 */
[----:B------:R-:W-:Y:S05]  /*3980*/  BRA `(.L_x_70) ;  /* 0xfffffffc00ec7947 */ /* 0x000fea000383ffff */
.L_x_18:
[----:B------:R-:W-:-:S04]  /*3990*/  UISETP.NE.AND UP1, UPT, UR37, URZ, UPT ;  /* 0x000000ff2500728c */ /* 0x000fc8000bf25270 */
[----:B------:R-:W-:-:S09]  /*39a0*/  UISETP.NE.OR UP1, UPT, UR8, 0x1, UP1 ;  /* 0x000000010800788c */ /* 0x000fd20008f25670 */
[----:B------:R-:W-:Y:S05]  /*39b0*/  BRA.U UP1, `(.L_x_71) ;  /* 0x0000000501487547 */ /* 0x000fea000b800000 */
[----:B------:R-:W-:Y:S01]  /*39c0*/  ISETP.NE.AND P2, PT, R2, RZ, PT ;  /* 0x000000ff0200720c */ /* 0x000fe20003f45270 */
[----:B------:R-:W-:Y:S01]  /*39d0*/  IMAD.MOV.U32 R12, RZ, RZ, 0x1 ;  /* 0x00000001ff0c7424 */ /* 0x000fe200078e00ff */
[----:B------:R-:W-:Y:S02]  /*39e0*/  CS2R R10, SRZ ;  /* 0x00000000000a7805 */ /* 0x000fe4000001ff00 */
[----:B------:R-:W-:Y:S01]  /*39f0*/  CS2R R8, SRZ ;  /* 0x0000000000087805 */ /* 0x000fe2000001ff00 */
[----:B------:R-:W-:Y:S01]  /*3a00*/  UMOV UR4, 0x400 ;  /* 0x0000040000047882 */ /* 0x000fe20000000000 */
[----:B------:R-:W-:Y:S01]  /*3a10*/  UMOV UR6, URZ ;  /* 0x000000ff00067c82 */ /* 0x000fe20008000000 */
[----:B------:R-:W-:-:S12]  /*3a20*/  ULEA UR37, UR37, UR4, 0x18 ;  /* 0x0000000425257291 */ /* 0x000fd8000f8ec0ff */
.L_x_75:
[----:B------:R-:W-:Y:S02]  /*3a30*/  LEA R0, R8, UR37, 0x3 ;  /* 0x0000002508007c11 */ /* 0x000fe4000f8e18ff */
[----:B------:R-:W-:-:S03]  /*3a40*/  SHF.L.U32 R5, R9, 0x1f, RZ ;  /* 0x0000001f09057819 */ /* 0x000fc600000006ff */
[----:B------:R-:W-:Y:S01]  /*3a50*/  VIADD R4, R0, 0x2b0 ;  /* 0x000002b000047836 */ /* 0x000fe20000000000 */
[----:B------:R-:W1:Y:S02]  /*3a60*/  SYNCS.PHASECHK.TRANS64.TRYWAIT P0, [R0+URZ+0x2a0], R5 ;  /* 0x0002a005000075a7 */ /* 0x000e6400080011ff */
[----:B-1----:R-:W-:Y:S05]  /*3a70*/  @!P0 BRA `(.L_x_72) ;  /* 0x0000005000008947 */ /* 0x002fea0003800000 */
.L_x_196:
[----:B------:R-:W-:Y:S01]  /*3a80*/  ULEA UR5, UR6, UR37, 0x3 ;  /* 0x0000002506057291 */ /* 0x000fe2000f8e18ff */
[----:B------:R-:W-:Y:S02]  /*3a90*/  PRMT R4, RZ, 0x654, R4 ;  /* 0x00000654ff047816 */ /* 0x000fe40000000004 */
[----:B-1----:R-:W-:Y:S01]  /*3aa0*/  SHF.L.U32 R5, R12, 0x1f, RZ ;  /* 0x0000001f0c057819 */ /* 0x002fe200000006ff */
[----:B------:R-:W-:Y:S01]  /*3ab0*/  UIADD3 UR4, UPT, UPT, UR5, 0x240, URZ ;  /* 0x0000024005047890 */ /* 0x000fe2000fffe0ff */
[----:B------:R1:W-:Y:S05]  /*3ac0*/  SYNCS.ARRIVE.TRANS64.RED.A1T0 RZ, [R4+URZ], RZ ;  /* 0x000000ff04ff79a7 */ /* 0x0003ea00081004ff */
[----:B------:R-:W-:Y:S01]  /*3ad0*/  IMAD.U32 R7, RZ, RZ, UR4 ;  /* 0x00000004ff077e24 */ /* 0x000fe2000f8e00ff */
[----:B------:R-:W2:Y:S04]  /*3ae0*/  SYNCS.PHASECHK.TRANS64.TRYWAIT P0, [UR5+0x250], R5 ;  /* 0x00025005ff0075a7 */ /* 0x000ea80008001105 */
[----:B------:R-:W-:Y:S01]  /*3af0*/  PRMT R6, R2, 0x654, R7 ;  /* 0x0000065402067816 */ /* 0x000fe20000000007 */
[----:B-1----:R-:W-:Y:S01]  /*3b00*/  @!P2 IMAD.MOV.U32 R4, RZ, RZ, 0x10 ;  /* 0x00000010ff04a424 */ /* 0x002fe200078e00ff */
[----:B--2---:R-:W-:Y:S06]  /*3b10*/  @!P0 BRA `(.L_x_73) ;  /* 0x0000004c00ec8947 */ /* 0x004fec0003800000 */
.L_x_198:
[----:B------:R-:W-:Y:S01]  /*3b20*/  ULEA UR4, UR6, UR37, 0x4 ;  /* 0x0000002506047291 */ /* 0x000fe2000f8e20ff */
[----:B------:R-:W-:Y:S01]  /*3b30*/  SEL R3, R6, R3, !P2 ;  /* 0x0000000306037207 */ /* 0x000fe20005000000 */
[----:B------:R-:W-:Y:S01]  /*3b40*/  UIADD3 UR5, UPT, UPT, UR5, 0x240, URZ ;  /* 0x0000024005057890 */ /* 0x000fe2000fffe0ff */
[----:B-1----:R-:W-:Y:S01]  /*3b50*/  LEA R0, R11, UR37, 0x3 ;  /* 0x000000250b007c11 */ /* 0x002fe2000f8e18ff */
[----:B------:R-:W-:Y:S01]  /*3b60*/  UIADD3 UR4, UPT, UPT, UR4, 0x2d0, URZ ;  /* 0x000002d004047890 */ /* 0x000fe2000fffe0ff */
[----:B------:R-:W-:Y:S01]  /*3b70*/  SHF.L.U32 R5, R10, 0x1f, RZ ;  /* 0x0000001f0a057819 */ /* 0x000fe200000006ff */
[----:B------:R1:W-:Y:S01]  /*3b80*/  @!P2 SYNCS.ARRIVE.TRANS64.RED RZ, [R3+URZ], R4 ;  /* 0x0000000403ffa9a7 */ /* 0x0003e200080004ff */
[----:B------:R-:W-:Y:S01]  /*3b90*/  UIADD3 UR6, UPT, UPT, UR6, 0x1, URZ ;  /* 0x0000000106067890 */ /* 0x000fe2000fffe0ff */
[----:B------:R-:W-:-:S03]  /*3ba0*/  VIADD R8, R8, 0x1 ;  /* 0x0000000108087836 */ /* 0x000fc60000000000 */
[----:B------:R-:W-:Y:S02]  /*3bb0*/  UISETP.NE.AND UP0, UPT, UR6, 0x2, UPT ;  /* 0x000000020600788c */ /* 0x000fe4000bf05270 */
[----:B------:R-:W-:Y:S06]  /*3bc0*/  UGETNEXTWORKID.BROADCAST [UR4], [UR5] ;  /* 0x00000000040073ca */ /* 0x000fec0008000100 */
[----:B------:R-:W-:Y:S01]  /*3bd0*/  USEL UR4, URZ, 0x1, UP0 ;  /* 0x00000001ff047887 */ /* 0x000fe20008000000 */
[----:B------:R-:W-:Y:S01]  /*3be0*/  ISETP.NE.AND P0, PT, R8, 0x2, PT ;  /* 0x000000020800780c */ /* 0x000fe20003f05270 */
[----:B------:R-:W-:Y:S01]  /*3bf0*/  USEL UR6, UR6, URZ, UP0 ;  /* 0x000000ff06067287 */ /* 0x000fe20008000000 */
[----:B------:R-:W2:Y:S03]  /*3c00*/  SYNCS.PHASECHK.TRANS64.TRYWAIT P1, [R0+URZ+0x240], R5 ;  /* 0x00024005000075a7 */ /* 0x000ea600080211ff */
[----:B------:R-:W-:Y:S01]  /*3c10*/  LOP3.LUT R12, R12, UR4, RZ, 0x3c, !PT ;  /* 0x000000040c0c7c12 */ /* 0x000fe2000f8e3cff */
[----:B-12---:R-:W-:Y:S07]  /*3c20*/  @!P1 BRA `(.L_x_74) ;  /* 0x0000004c00c09947 */ /* 0x006fee0003800000 */
.L_x_199:
[C---:B------:R-:W-:Y:S01]  /*3c30*/  LEA R4, R11.reuse, UR37, 0x4 ;  /* 0x000000250b047c11 */ /* 0x040fe2000f8e20ff */
[----:B-1----:R-:W-:Y:S01]  /*3c40*/  VIADD R0, R0, 0x250 ;  /* 0x0000025000007836 */ /* 0x002fe20000000000 */
[----:B------:R-:W-:Y:S01]  /*3c50*/  SEL R8, R8, RZ, P0 ;  /* 0x000000ff08087207 */ /* 0x000fe20000000000 */
[----:B------:R-:W-:-:S03]  /*3c60*/  VIADD R11, R11, 0x1 ;  /* 0x000000010b0b7836 */ /* 0x000fc60000000000 */
[----:B------:R-:W1:Y:S01]  /*3c70*/  LDS.128 R4, [R4+0x2d0] ;  /* 0x0002d00004047984 */ /* 0x000e620000000c00 */
[----:B------:R-:W-:Y:S02]  /*3c80*/  PRMT R0, RZ, 0x654, R0 ;  /* 0x00000654ff007816 */ /* 0x000fe40000000000 */
[C---:B------:R-:W-:Y:S01]  /*3c90*/  ISETP.NE.AND P1, PT, R11.reuse, 0x2, PT ;  /* 0x000000020b00780c */ /* 0x040fe20003f25270 */
[----:B------:R-:W-:Y:S01]  /*3ca0*/  @!PT LDS RZ, [RZ] ;  /* 0x00000000fffff984 */ /* 0x000fe20000000800 */
[----:B------:R-:W-:Y:S01]  /*3cb0*/  @!PT LDS RZ, [RZ] ;  /* 0x00000000fffff984 */ /* 0x000fe20000000800 */
[----:B------:R-:W-:Y:S01]  /*3cc0*/  @!PT LDS RZ, [RZ] ;  /* 0x00000000fffff984 */ /* 0x000fe20000000800 */
[----:B------:R-:W-:Y:S01]  /*3cd0*/  @!PT LDS RZ, [RZ] ;  /* 0x00000000fffff984 */ /* 0x000fe20000000800 */
[----:B------:R2:W-:Y:S06]  /*3ce0*/  MEMBAR.ALL.CTA ;  /* 0x0000000000007992 */ /* 0x0005ec0000008000 */
[----:B--2---:R-:W2:Y:S01]  /*3cf0*/  FENCE.VIEW.ASYNC.S ;  /* 0x00000000000073c6 */ /* 0x004ea20000000000 */
[----:B------:R-:W-:Y:S01]  /*3d00*/  SEL R11, R11, RZ, P1 ;  /* 0x000000ff0b0b7207 */ /* 0x000fe20000800000 */
[----:B--2---:R2:W-:Y:S01]  /*3d10*/  SYNCS.ARRIVE.TRANS64.RED.A1T0 RZ, [R0+URZ], RZ ;  /* 0x000000ff00ff79a7 */ /* 0x0045e200081004ff */
[----:B-1----:R-:W-:-:S02]  /*3d20*/  LOP3.LUT P3, RZ, R6, 0x1, RZ, 0xc0, !PT ;  /* 0x0000000106ff7812 */ /* 0x002fc4000786c0ff */
[----:B------:R-:W-:-:S04]  /*3d30*/  SEL R5, RZ, 0x1, P1 ;  /* 0x00000001ff057807 */ /* 0x000fc80000800000 */
[----:B------:R-:W-:Y:S02]  /*3d40*/  LOP3.LUT R10, R10, R5, RZ, 0x3c, !PT ;  /* 0x000000050a0a7212 */ /* 0x000fe400078e3cff */
[----:B--2---:R-:W-:-:S04]  /*3d50*/  SEL R0, RZ, 0x1, P0 ;  /* 0x00000001ff007807 */ /* 0x004fc80000000000 */
[----:B------:R-:W-:Y:S01]  /*3d60*/  LOP3.LUT R9, R9, R0, RZ, 0x3c, !PT ;  /* 0x0000000009097212 */ /* 0x000fe200078e3cff */
[----:B------:R-:W-:Y:S06]  /*3d70*/  @P3 BRA `(.L_x_75) ;  /* 0xfffffffc002c3947 */ /* 0x000fec000383ffff */
[----:B------:R-:W-:Y:S01]  /*3d80*/  ULEA UR5, UR6, UR37, 0x3 ;  /* 0x0000002506057291 */ /* 0x000fe2000f8e18ff */
[----:B------:R-:W-:-:S08]  /*3d90*/  SHF.L.U32 R3, R12, 0x1f, RZ ;  /* 0x0000001f0c037819 */ /* 0x000fd000000006ff */
[----:B------:R-:W1:Y:S02]  /*3da0*/  SYNCS.PHASECHK.TRANS64 P0, [UR5+0x250], R3 ;  /* 0x00025003ff0075a7 */ /* 0x000e640008001005 */
[----:B-1----:R-:W-:Y:S05]  /*3db0*/  @P0 BRA `(.L_x_76) ;  /* 0x0000000000080947 */ /* 0x002fea0003800000 */
[----:B------:R-:W1:Y:S02]  /*3dc0*/  SYNCS.PHASECHK.TRANS64.TRYWAIT P0, [UR5+0x250], R3 ;  /* 0x00025003ff0075a7 */ /* 0x000e640008001105 */
[----:B-1----:R-:W-:Y:S05]  /*3dd0*/  @!P0 BRA `(.L_x_77) ;  /* 0x0000004c00688947 */ /* 0x002fea0003800000 */
.L_x_76:
[----:B------:R-:W-:-:S04]  /*3de0*/  UIADD3 UR4, UPT, UPT, UR6, 0x1, URZ ;  /* 0x0000000106047890 */ /* 0x000fc8000fffe0ff */
[----:B------:R-:W-:-:S04]  /*3df0*/  UISETP.NE.AND UP0, UPT, UR4, 0x2, UPT ;  /* 0x000000020400788c */ /* 0x000fc8000bf05270 */
[----:B------:R-:W-:Y:S02]  /*3e00*/  USEL UR7, URZ, 0x1, UP0 ;  /* 0x00000001ff077887 */ /* 0x000fe40008000000 */
[----:B------:R-:W-:-:S04]  /*3e10*/  USEL UR4, UR4, URZ, UP0 ;  /* 0x000000ff04047287 */ /* 0x000fc80008000000 */
[----:B------:R-:W-:Y:S01]  /*3e20*/  ULEA UR4, UR4, UR37, 0x3 ;  /* 0x0000002504047291 */ /* 0x000fe2000f8e18ff */
[----:B-1----:R-:W-:-:S04]  /*3e30*/  LOP3.LUT R3, R12, UR7, RZ, 0x3c, !PT ;  /* 0x000000070c037c12 */ /* 0x002fc8000f8e3cff */
[----:B------:R-:W-:-:S04]  /*3e40*/  SHF.L.U32 R0, R3, 0x1f, RZ ;  /* 0x0000001f03007819 */ /* 0x000fc800000006ff */
[----:B------:R-:W1:Y:S02]  /*3e50*/  SYNCS.PHASECHK.TRANS64 P0, [UR4+0x250], R0 ;  /* 0x00025000ff0075a7 */ /* 0x000e640008001004 */
[----:B-1----:R-:W-:Y:S05]  /*3e60*/  @P0 EXIT ;  /* 0x000000000000094d */ /* 0x002fea0003800000 */
[----:B------:R-:W-:Y:S02]  /*3e70*/  SHF.L.U32 R3, R3, 0x1f, RZ ;  /* 0x0000001f03037819 */ /* 0x000fe400000006ff */
[----:B------:R-:W-:-:S07]  /*3e80*/  MOV R0, UR4 ;  /* 0x0000000400007c02 */ /* 0x000fce0008000f00 */
.L_x_78:
[----:B-1----:R1:W2:Y:S02]  /*3e90*/  SYNCS.PHASECHK.TRANS64.TRYWAIT P0, [R0+URZ+0x250], R3 ;  /* 0x00025003000075a7 */ /* 0x0022a400080011ff */
[----:B--2---:R-:W-:Y:S05]  /*3ea0*/  @!P0 NANOSLEEP.SYNCS 0x989680 ;  /* 0x009896800000895d */ /* 0x004fea0003900000 */
[----:B------:R-:W2:Y:S02]  /*3eb0*/  @!P0 SYNCS.PHASECHK.TRANS64 P0, [R0+URZ+0x250], R3 ;  /* 0x00025003000085a7 */ /* 0x000ea400080010ff */
[----:B--2---:R-:W-:Y:S05]  /*3ec0*/  @P0 EXIT ;  /* 0x000000000000094d */ /* 0x004fea0003800000 */
[----:B------:R-:W-:Y:S05]  /*3ed0*/  BRA `(.L_x_78) ;  /* 0xfffffffc00ec7947 */ /* 0x000fea000383ffff */
.L_x_71:
[----:B------:R-:W-:-:S09]  /*3ee0*/  UISETP.NE.AND UP1, UPT, UR8, URZ, UPT ;  /* 0x000000ff0800728c */ /* 0x000fd2000bf25270 */
[----:B------:R-:W-:Y:S05]  /*3ef0*/  BRA.U UP1, `(.L_x_79) ;  /* 0x0000000d01607547 */ /* 0x000fea000b800000 */
[----:B------:R-:W-:Y:S01]  /*3f00*/  UMOV UR4, 0x40 ;  /* 0x0000004000047882 */ /* 0x000fe20000000000 */
[----:B------:R-:W-:Y:S01]  /*3f10*/  NOP ;  /* 0x0000000000007918 */ /* 0x000fe20000000000 */
[----:B------:R-:W-:Y:S01]  /*3f20*/  ULEA UR4, UR37, UR4, 0x18 ;  /* 0x0000000425047291 */ /* 0x000fe2000f8ec0ff */
[----:B------:R-:W-:Y:S02]  /*3f30*/  UMOV UR5, 0x400 ;  /* 0x0000040000057882 */ /* 0x000fe40000000000 */
[----:B------:R-:W-:-:S06]  /*3f40*/  ULEA UR37, UR37, UR5, 0x18 ;  /* 0x0000000525257291 */ /* 0x000fcc000f8ec0ff */
[----:B------:R-:W1:Y:S02]  /*3f50*/  LDS.U8 R0, [UR4+0x1c] ;  /* 0x00001c04ff007984 */ /* 0x000e640008000000 */
[----:B-1----:R-:W-:-:S13]  /*3f60*/  ISETP.NE.AND P0, PT, R0, RZ, PT ;  /* 0x000000ff0000720c */ /* 0x002fda0003f05270 */
[----:B------:R-:W-:Y:S05]  /*3f70*/  @P0 BRA `(.L_x_80) ;  /* 0x0000000000580947 */ /* 0x000fea0003800000 */
[----:B------:R-:W-:-:S13]  /*3f80*/  ELECT P0, URZ, PT ;  /* 0x0000000000ff782f */ /* 0x000fda0003800000 */
[----:B------:R-:W-:Y:S05]  /*3f90*/  @!P0 BRA `(.L_x_81) ;  /* 0x0000000000608947 */ /* 0x000fea0003800000 */
[----:B------:R-:W-:Y:S01]  /*3fa0*/  UMOV UR5, 0x10 ;  /* 0x0000001000057882 */ /* 0x000fe20000000000 */
[----:B------:R-:W-:Y:S01]  /*3fb0*/  HFMA2 R0, -RZ, RZ, 0, 5.9604644775390625e-08 ;  /* 0x00000001ff007431 */ /* 0x000fe200000001ff */
[----:B------:R-:W-:-:S03]  /*3fc0*/  MOV R2, 0xffff ;  /* 0x0000ffff00027802 */ /* 0x000fc60000000f00 */
[----:B------:R-:W-:Y:S04]  /*3fd0*/  DEPBAR.LE SB1, 0x36 ;  /* 0x00009d800000791a */ /* 0x000fe80000000000 */
[----:B------:R-:W1:Y:S02]  /*3fe0*/  UTCATOMSWS.FIND_AND_SET.ALIGN UP0, UR5, UR5 ;  /* 0x00000005000575e3 */ /* 0x000e640008000800 */
[----:B-1----:R-:W-:Y:S01]  /*3ff0*/  MOV R3, UR5 ;  /* 0x0000000500037c02 */ /* 0x002fe20008000f00 */
[----:B------:R-:W-:Y:S06]  /*4000*/  BRA.U UP0, `(.L_x_82) ;  /* 0x0000000100187547 */ /* 0x000fec000b800000 */
.L_x_83:
[----:B------:R-:W-:Y:S05]  /*4010*/  NANOSLEEP 0x64 ;  /* 0x000000640000795d */ /* 0x000fea0003800000 */
[----:B------:R-:W-:-:S05]  /*4020*/  UMOV UR5, 0x10 ;  /* 0x0000001000057882 */ /* 0x000fca0000000000 */
[----:B------:R-:W-:Y:S04]  /*4030*/  DEPBAR.LE SB1, 0x36 ;  /* 0x00009d800000791a */ /* 0x000fe80000000000 */
[----:B------:R-:W1:Y:S02]  /*4040*/  UTCATOMSWS.FIND_AND_SET.ALIGN UP0, UR5, UR5 ;  /* 0x00000005000575e3 */ /* 0x000e640008000800 */
[----:B-1----:R-:W-:Y:S01]  /*4050*/  MOV R3, UR5 ;  /* 0x0000000500037c02 */ /* 0x002fe20008000f00 */
[----:B------:R-:W-:Y:S05]  /*4060*/  BRA.U !UP0, `(.L_x_83) ;  /* 0xfffffffd08e87547 */ /* 0x000fea000b83ffff */
.L_x_82:
[-C--:B------:R-:W-:Y:S02]  /*4070*/  SHF.L.U32 R2, R2, R3.reuse, RZ ;  /* 0x0000000302027219 */ /* 0x080fe400000006ff */
[----:B------:R-:W-:Y:S01]  /*4080*/  SHF.L.U32 R0, R0, R3, RZ ;  /* 0x0000000300007219 */ /* 0x000fe200000006ff */
[----:B------:R-:W-:Y:S02]  /*4090*/  IMAD.SHL.U32 R3, R3, 0x20, RZ ;  /* 0x0000002003037824 */ /* 0x000fe400078e00ff */
[----:B------:R1:W-:Y:S04]  /*40a0*/  ATOMS.OR RZ, [UR4+0x14], R2 ;  /* 0x00001402ffff798c */ /* 0x0003e8000b000004 */
[----:B------:R1:W-:Y:S04]  /*40b0*/  ATOMS.OR RZ, [UR4+0x18], R0 ;  /* 0x00001800ffff798c */ /* 0x0003e8000b000004 */
[----:B------:R1:W-:Y:S01]  /*40c0*/  STS [UR37+0x2f0], R3 ;  /* 0x0002f003ff007988 */ /* 0x0003e20008000825 */
[----:B------:R-:W-:Y:S05]  /*40d0*/  BRA `(.L_x_81) ;  /* 0x0000000000107947 */ /* 0x000fea0003800000 */
.L_x_80:
[----:B------:R-:W-:Y:S02]  /*40e0*/  MOV R0, 0xffffffff ;  /* 0xffffffff00007802 */ /* 0x000fe40000000f00 */
[----:B------:R-:W-:-:S03]  /*40f0*/  MOV R2, 0x4120 ;  /* 0x0000412000027802 */ /* 0x000fc60000000f00 */
[----:B------:R1:W-:Y:S04]  /*4100*/  STS [UR37+0x2f0], R0 ;  /* 0x0002f000ff007988 */ /* 0x0003e80008000825 */
[----:B-1-3-5:R-:W-:Y:S05]  /*4110*/  CALL.REL.NOINC `($__internal_1_$__cuda_sm10x_tcgen05_guardrail_trap_phase_invalid_during_alloc) ;  /* 0x0000004c00e47944 */ /* 0x02afea0003c00000 */
.L_x_81:
[----:B------:R-:W-:Y:S05]  /*4120*/  WARPSYNC.ALL ;  /* 0x0000000000007948 */ /* 0x000fea0003800000 */
[----:B------:R-:W2:Y:S01]  /*4130*/  S2UR UR6, SR_CgaCtaId ;  /* 0x00000000000679c3 */ /* 0x000ea20000008800 */
[----:B------:R-:W-:Y:S01]  /*4140*/  UMOV UR4, 0x400 ;  /* 0x0000040000047882 */ /* 0x000fe20000000000 */
[----:B------:R-:W-:-:S06]  /*4150*/  NOP ;  /* 0x0000000000007918 */ /* 0x000fcc0000000000 */
[----:B------:R-:W-:Y:S06]  /*4160*/  BAR.ARV 0x6, 0xa0 ;  /* 0x0182800000007b1d */ /* 0x000fec0000002000 */
[----:B------:R-:W4:Y:S01]  /*4170*/  LDCU UR7, c[0x0][0x38c] ;  /* 0x00007180ff0777ac */ /* 0x000f220008000800 */
[----:B------:R-:W-:Y:S01]  /*4180*/  IMAD.MOV.U32 R11, RZ, RZ, 0x1 ;  /* 0x00000001ff0b7424 */ /* 0x000fe200078e00ff */
[----:B------:R-:W-:Y:S01]  /*4190*/  CS2R R8, SRZ ;  /* 0x0000000000087805 */ /* 0x000fe2000001ff00 */
[----:B------:R-:W-:Y:S01]  /*41a0*/  IMAD.MOV.U32 R10, RZ, RZ, RZ ;  /* 0x000000ffff0a7224 */ /* 0x000fe200078e00ff */
[----:B------:R-:W-:Y:S01]  /*41b0*/  UMOV UR17, URZ ;  /* 0x000000ff00117c82 */ /* 0x000fe20008000000 */
[----:B------:R-:W-:Y:S01]  /*41c0*/  UMOV UR16, URZ ;  /* 0x000000ff00107c82 */ /* 0x000fe20008000000 */
[----:B------:R-:W-:Y:S01]  /*41d0*/  UMOV UR20, 0x0 ;  /* 0x0000000000147882 */ /* 0x000fe20000000000 */
[----:B------:R-:W-:Y:S01]  /*41e0*/  UMOV UR21, 0x8110090 ;  /* 0x0811009000157882 */ /* 0x000fe20000000000 */
[----:B--2---:R-:W-:Y:S01]  /*41f0*/  ULEA UR6, UR6, UR4, 0x18 ;  /* 0x0000000406067291 */ /* 0x004fe2000f8ec0ff */
[----:B------:R-:W2:Y:S03]  /*4200*/  LDCU UR4, c[0x0][0x38c] ;  /* 0x00007180ff0477ac */ /* 0x000ea60008000800 */
[----:B------:R-:W-:-:S02]  /*4210*/  UIADD3 UR11, UPT, UPT, UR6, 0x4600, URZ ;  /* 0x00004600060b7890 */ /* 0x000fc4000fffe0ff */
[----:B----4-:R-:W-:-:S03]  /*4220*/  UIADD3 UR7, UPT, UPT, UR7, 0x1f, URZ ;  /* 0x0000001f07077890 */ /* 0x010fc6000fffe0ff */
[----:B-1----:R-:W1:Y:S01]  /*4230*/  LDS R0, [UR6+0x2f0] ;  /* 0x0002f006ff007984 */ /* 0x002e620008000800 */
[----:B------:R-:W-:Y:S02]  /*4240*/  UIADD3 UR18, UPT, UPT, UR6, 0x26600, URZ ;  /* 0x0002660006127890 */ /* 0x000fe4000fffe0ff */
[----:B------:R-:W-:Y:S02]  /*4250*/  USHF.R.S32.HI UR5, URZ, 0x1f, UR7 ;  /* 0x0000001fff057899 */ /* 0x000fe40008011407 */
[----:B------:R-:W-:Y:S02]  /*4260*/  USHF.R.U32.HI UR11, URZ, 0x4, UR11 ;  /* 0x00000004ff0b7899 */ /* 0x000fe4000801160b */
[----:B------:R-:W-:Y:S02]  /*4270*/  ULEA.HI UR5, UR5, UR7, URZ, 0x5 ;  /* 0x0000000705057291 */ /* 0x000fe4000f8f28ff */
[----:B------:R-:W-:Y:S02]  /*4280*/  USHF.R.U32.HI UR18, URZ, 0x4, UR18 ;  /* 0x00000004ff127899 */ /* 0x000fe40008011612 */
[----:B------:R-:W-:-:S02]  /*4290*/  USHF.R.S32.HI UR5, URZ, 0x5, UR5 ;  /* 0x00000005ff057899 */ /* 0x000fc40008011405 */
[----:B------:R-:W-:Y:S02]  /*42a0*/  ULOP3.LUT UR11, UR11, 0x3fff, URZ, 0xc0, !UPT ;  /* 0x00003fff0b0b7892 */ /* 0x000fe4000f8ec0ff */
[----:B------:R-:W-:Y:S02]  /*42b0*/  UISETP.LT.AND UP0, UPT, UR5, 0x1, UPT ;  /* 0x000000010500788c */ /* 0x000fe4000bf01270 */
[----:B------:R-:W-:Y:S02]  /*42c0*/  ULOP3.LUT UR18, UR18, 0x3fff, URZ, 0xc0, !UPT ;  /* 0x00003fff12127892 */ /* 0x000fe4000f8ec0ff */
[----:B------:R-:W-:Y:S02]  /*42d0*/  USEL UR10, UR5, 0x1, !UP0 ;  /* 0x00000001050a7887 */ /* 0x000fe4000c000000 */
[----:B------:R-:W-:Y:S02]  /*42e0*/  ULOP3.LUT UR11, UR11, 0x10000, URZ, 0xfc, !UPT ;  /* 0x000100000b0b7892 */ /* 0x000fe4000f8efcff */
[----:B------:R-:W-:-:S02]  /*42f0*/  UIADD3 UR10, UPT, UPT, -UR10, URZ, URZ ;  /* 0x000000ff0a0a7290 */ /* 0x000fc4000fffe1ff */
[----:B--2---:R-:W-:Y:S01]  /*4300*/  UISETP.GE.AND UP3, UPT, UR4, 0x1, UPT ;  /* 0x000000010400788c */ /* 0x004fe2000bf66270 */
[----:B-1----:R-:W-:-:S15]  /*4310*/  R2UR UR19, R0 ;  /* 0x00000000001372ca */ /* 0x002fde00000e0000 */
.L_x_90:
[----:B------:R-:W-:Y:S02]  /*4320*/  LEA R0, R10, UR6, 0x3 ;  /* 0x000000060a007c11 */ /* 0x000fe4000f8e18ff */
[----:B------:R-:W-:Y:S02]  /*4330*/  SHF.L.U32 R5, R9, 0x1f, RZ ;  /* 0x0000001f09057819 */ /* 0x000fe400000006ff */
[----:B------:R-:W-:Y:S01]  /*4340*/  PLOP3.LUT P0, PT, PT, PT, UP3, 0x80, 0x8 ;  /* 0x000000000008781c */ /* 0x000fe20003f0f038 */
[----:B------:R-:W-:Y:S01]  /*4350*/  VIADD R3, R0, 0x250 ;  /* 0x0000025000037836 */ /* 0x000fe20000000000 */
[----:B-1----:R-:W1:Y:S02]  /*4360*/  SYNCS.PHASECHK.TRANS64.TRYWAIT P1, [R0+URZ+0x240], R5 ;  /* 0x00024005000075a7 */ /* 0x002e6400080211ff */
[----:B-1--4-:R-:W-:Y:S09]  /*4370*/  @!P1 BRA `(.L_x_84) ;  /* 0x0000004800189947 */ /* 0x012ff20003800000 */
.L_x_201:
[----:B------:R-:W-:Y:S01]  /*4380*/  LEA R4, R10, UR6, 0x4 ;  /* 0x000000060a047c11 */ /* 0x000fe2000f8e20ff */
[----:B------:R-:W-:Y:S01]  /*4390*/  @UP3 ULEA UR4, UR16, UR6, 0x3 ;  /* 0x0000000610043291 */ /* 0x000fe2000f8e18ff */
[----:B------:R-:W-:Y:S01]  /*43a0*/  PLOP3.LUT P2, PT, PT, PT, PT, 0x80, 0x8 ;  /* 0x000000000008781c */ /* 0x000fe20003f4f070 */
[----:B------:R-:W-:Y:S01]  /*43b0*/  ULEA UR9, UR17, UR6, 0x3 ;  /* 0x0000000611097291 */ /* 0x000fe2000f8e18ff */
[----:B------:R-:W-:Y:S02]  /*43c0*/  PRMT R3, RZ, 0x654, R3 ;  /* 0x00000654ff037816 */ /* 0x000fe40000000003 */
[----:B-1----:R-:W1:Y:S01]  /*43d0*/  LDS.128 R4, [R4+0x2d0] ;  /* 0x0002d00004047984 */ /* 0x002e620000000c00 */
[----:B------:R-:W-:Y:S02]  /*43e0*/  @P0 SHF.L.U32 R2, R8, 0x1f, RZ ;  /* 0x0000001f08020819 */ /* 0x000fe400000006ff */
[----:B------:R-:W-:Y:S01]  /*43f0*/  SHF.L.U32 R0, R11, 0x1f, RZ ;  /* 0x0000001f0b007819 */ /* 0x000fe200000006ff */
[----:B------:R-:W-:Y:S01]  /*4400*/  @!PT LDS RZ, [RZ] ;  /* 0x00000000fffff984 */ /* 0x000fe20000000800 */
[----:B------:R-:W-:Y:S01]  /*4410*/  @!PT LDS RZ, [RZ] ;  /* 0x00000000fffff984 */ /* 0x000fe20000000800 */
[----:B------:R-:W-:Y:S01]  /*4420*/  @!PT LDS RZ, [RZ] ;  /* 0x00000000fffff984 */ /* 0x000fe20000000800 */
[----:B------:R-:W-:Y:S01]  /*4430*/  @!PT LDS RZ, [RZ] ;  /* 0x00000000fffff984 */ /* 0x000fe20000000800 */
[----:B------:R2:W-:Y:S06]  /*4440*/  MEMBAR.ALL.CTA ;  /* 0x0000000000007992 */ /* 0x0005ec0000008000 */
[----:B--2---:R-:W2:Y:S02]  /*4450*/  FENCE.VIEW.ASYNC.S ;  /* 0x00000000000073c6 */ /* 0x004ea40000000000 */
[----:B--2---:R2:W-:Y:S01]  /*4460*/  SYNCS.ARRIVE.TRANS64.RED.A1T0 RZ, [R3+URZ], RZ ;  /* 0x000000ff03ff79a7 */ /* 0x0045e200081004ff */
[----:B------:R2:W4:Y:S01]  /*4470*/  @P0 SYNCS.PHASECHK.TRANS64.TRYWAIT P2, [UR4], R2 ;  /* 0x00000002ff0005a7 */ /* 0x0005220008041104 */
[----:B-1----:R-:W-:Y:S01]  /*4480*/  LOP3.LUT P1, RZ, R6, 0x1, RZ, 0xc0, !PT ;  /* 0x0000000106ff7812 */ /* 0x002fe2000782c0ff */
[----:B------:R-:W1:Y:S02]  /*4490*/  SYNCS.PHASECHK.TRANS64.TRYWAIT P0, [UR9+0x280], R0 ;  /* 0x00028000ff0075a7 */ /* 0x000e640008001109 */
[----:B-12-4-:R-:W-:Y:S10]  /*44a0*/  @!P0 BRA `(.L_x_85) ;  /* 0x0000004400e08947 */ /* 0x016ff40003800000 */
.L_x_203:
[----:B------:R-:W-:Y:S01]  /*44b0*/  IADD3 R10, PT, PT, R10, 0x1, RZ ;  /* 0x000000010a0a7810 */ /* 0x000fe20007ffe0ff */
[----:B------:R-:W-:Y:S06]  /*44c0*/  BRA.U !UP3, `(.L_x_86) ;  /* 0x000000010b8c7547 */ /* 0x000fec000b800000 */
[----:B------:R-:W-:Y:S02]  /*44d0*/  ULEA UR8, UR17, UR19, 0x6 ;  /* 0x0000001311087291 */ /* 0x000fe4000f8e30ff */
[----:B------:R-:W-:Y:S01]  /*44e0*/  UPLOP3.LUT UP4, UPT, UPT, UPT, UPT, 0x40, 0x4 ;  /* 0x000000000004789c */ /* 0x000fe20003f8e870 */
[----:B------:R-:W-:Y:S01]  /*44f0*/  UMOV UR15, UR10 ;  /* 0x0000000a000f7c82 */ /* 0x000fe20008000000 */
[----:B------:R-:W-:Y:S01]  /*4500*/  UMOV UR14, UR5 ;  /* 0x00000005000e7c82 */ /* 0x000fe20008000000 */
[----:B------:R-:W-:-:S08]  /*4510*/  UMOV UR13, UR16 ;  /* 0x00000010000d7c82 */ /* 0x000fd00008000000 */
.L_x_89:
[----:B------:R-:W-:Y:S02]  /*4520*/  UIADD3 UR15, UPT, UPT, UR15, 0x1, URZ ;  /* 0x000000010f0f7890 */ /* 0x000fe4000fffe0ff */
[----:B--2---:R-:W-:Y:S02]  /*4530*/  ULEA UR7, UR13, UR6, 0x3 ;  /* 0x000000060d077291 */ /* 0x004fe4000f8e18ff */
[----:B------:R-:W-:Y:S01]  /*4540*/  UISETP.NE.AND UP0, UPT, UR15, URZ, UPT ;  /* 0x000000ff0f00728c */ /* 0x000fe2000bf05270 */
[----:B----4-:R-:W-:Y:S10]  /*4550*/  @P2 BRA `(.L_x_87) ;  /* 0x00000000000c2947 */ /* 0x010ff40003800000 */
[----:B-1----:R-:W-:Y:S04]  /*4560*/  SHF.L.U32 R3, R8, 0x1f, RZ ;  /* 0x0000001f08037819 */ /* 0x002fe800000006ff */
[----:B------:R-:W1:Y:S02]  /*4570*/  SYNCS.PHASECHK.TRANS64.TRYWAIT P0, [UR7], R3 ;  /* 0x00000003ff0075a7 */ /* 0x000e640008001107 */
[----:B-1----:R-:W-:Y:S05]  /*4580*/  @!P0 BRA `(.L_x_88) ;  /* 0x0000004400c08947 */ /* 0x002fea0003800000 */
.L_x_87:
[----:B------:R-:W-:Y:S01]  /*4590*/  UISETP.NE.AND UP1, UPT, UR14, 0x1, UPT ;  /* 0x000000010e00788c */ /* 0x000fe2000bf25270 */
[----:B------:R-:W-:Y:S01]  /*45a0*/  PLOP3.LUT P2, PT, PT, PT, PT, 0x80, 0x8 ;  /* 0x000000000008781c */ /* 0x000fe20003f4f070 */
[----:B------:R-:W-:Y:S02]  /*45b0*/  UIADD3 UR16, UPT, UPT, UR13, 0x1, URZ ;  /* 0x000000010d107890 */ /* 0x000fe4000fffe0ff */
[----:B------:R-:W-:Y:S02]  /*45c0*/  ULEA UR22, UR13, UR11, 0x8 ;  /* 0x0000000b0d167291 */ /* 0x000fe4000f8e40ff */
[----:B------:R-:W-:Y:S01]  /*45d0*/  UISETP.NE.AND UP2, UPT, UR16, 0x22, UPT ;  /* 0x000000221000788c */ /* 0x000fe2000bf45270 */
[----:B------:R-:W-:Y:S01]  /*45e0*/  PLOP3.LUT P0, PT, PT, PT, UP1, 0x80, 0x8 ;  /* 0x000000000008781c */ /* 0x000fe20003f0f018 */
[----:B------:R-:W-:Y:S02]  /*45f0*/  UIADD3 UR7, UPT, UPT, UR7, 0x110, URZ ;  /* 0x0000011007077890 */ /* 0x000fe4000fffe0ff */
[----:B------:R-:W-:Y:S02]  /*4600*/  USEL UR12, URZ, 0x1, UP2 ;  /* 0x00000001ff0c7887 */ /* 0x000fe40009000000 */
[----:B------:R-:W-:Y:S01]  /*4610*/  USEL UR16, UR16, URZ, UP2 ;  /* 0x000000ff10107287 */ /* 0x000fe20009000000 */
[----:B------:R-:W-:Y:S01]  /*4620*/  UMOV UR23, 0xc0004010 ;  /* 0xc000401000177882 */ /* 0x000fe20000000000 */
[----:B------:R-:W-:Y:S02]  /*4630*/  UMOV UR25, 0x80004020 ;  /* 0x8000402000197882 */ /* 0x000fe40000000000 */
[----:B------:R-:W-:Y:S01]  /*4640*/  @UP1 ULEA UR4, UR16, UR6, 0x3 ;  /* 0x0000000610041291 */ /* 0x000fe2000f8e18ff */
[----:B------:R-:W-:Y:S01]  /*4650*/  LOP3.LUT R8, R8, UR12, RZ, 0x3c, !PT ;  /* 0x0000000c08087c12 */ /* 0x000fe2000f8e3cff */
[----:B------:R-:W-:Y:S03]  /*4660*/  UIADD3 UR14, UPT, UPT, UR14, -0x1, URZ ;  /* 0xffffffff0e0e7890 */ /* 0x000fe6000fffe0ff */
[----:B-1----:R-:W-:Y:S04]  /*4670*/  @P0 SHF.L.U32 R0, R8, 0x1f, RZ ;  /* 0x0000001f08000819 */ /* 0x002fe800000006ff */
[----:B------:R2:W4:Y:S01]  /*4680*/  @P0 SYNCS.PHASECHK.TRANS64.TRYWAIT P2, [UR4], R0 ;  /* 0x00000000ff0005a7 */ /* 0x0005220008041104 */
[----:B------:R-:W-:Y:S03]  /*4690*/  USHF.L.U32 UR4, UR13, 0x7, URZ ;  /* 0x000000070d047899 */ /* 0x000fe600080006ff */
[----:B------:R-:W-:Y:S01]  /*46a0*/  UMOV UR13, UR16 ;  /* 0x00000010000d7c82 */ /* 0x000fe20008000000 */
[----:B------:R-:W-:Y:S09]  /*46b0*/  UIADD3 UR24, UPT, UPT, UR18, UR4, URZ ;  /* 0x0000000412187290 */ /* 0x000ff2000fffe0ff */
[----:B------:R2:W-:Y:S01]  /*46c0*/  UTCQMMA gdesc[UR22], gdesc[UR24], tmem[UR8], tmem[UR20], idesc[UR21], UP4 ;  /* 0x00ff1418160075ea */ /* 0x0005e2000a000308 */
[----:B------:R-:W-:Y:S01]  /*46d0*/  UPLOP3.LUT UP4, UPT, UPT, UPT, UPT, 0x80, 0x8 ;  /* 0x000000000008789c */ /* 0x000fe20003f8f070 */
[----:B------:R2:W-:Y:S01]  /*46e0*/  UTCBAR [UR7], URZ ;  /* 0x000000ff070073e9 */ /* 0x0005e200080000ff */
[----:B------:R-:W-:Y:S09]  /*46f0*/  BRA.U UP0, `(.L_x_89) ;  /* 0xfffffffd00887547 */ /* 0x000ff2000b83ffff */
.L_x_86:
[----:B------:R-:W-:Y:S01]  /*4700*/  UIADD3 UR17, UPT, UPT, UR17, 0x1, URZ ;  /* 0x0000000111117890 */ /* 0x000fe2000fffe0ff */
[C---:B------:R-:W-:Y:S01]  /*4710*/  ISETP.NE.AND P0, PT, R10.reuse, 0x2, PT ;  /* 0x000000020a00780c */ /* 0x040fe20003f05270 */
[----:B------:R-:W-:Y:S02]  /*4720*/  UIADD3 UR9, UPT, UPT, UR9, 0x260, URZ ;  /* 0x0000026009097890 */ /* 0x000fe4000fffe0ff */
[----:B------:R-:W-:Y:S01]  /*4730*/  UISETP.NE.AND UP0, UPT, UR17, 0x4, UPT ;  /* 0x000000041100788c */ /* 0x000fe2000bf05270 */
[----:B-12---:R-:W-:Y:S02]  /*4740*/  SEL R0, RZ, 0x1, P0 ;  /* 0x00000001ff007807 */ /* 0x006fe40000000000 */
[----:B------:R-:W-:Y:S01]  /*4750*/  SEL R10, R10, RZ, P0 ;  /* 0x000000ff0a0a7207 */ /* 0x000fe20000000000 */
[----:B------:R-:W-:Y:S01]  /*4760*/  USEL UR4, URZ, 0x1, UP0 ;  /* 0x00000001ff047887 */ /* 0x000fe20008000000 */
[----:B------:R-:W-:Y:S01]  /*4770*/  LOP3.LUT R9, R9, R0, RZ, 0x3c, !PT ;  /* 0x0000000009097212 */ /* 0x000fe200078e3cff */
[----:B------:R-:W-:Y:S01]  /*4780*/  USEL UR17, UR17, URZ, UP0 ;  /* 0x000000ff11117287 */ /* 0x000fe20008000000 */
[----:B------:R1:W-:Y:S03]  /*4790*/  UTCBAR [UR9], URZ ;  /* 0x000000ff090073e9 */ /* 0x0003e600080000ff */
[----:B------:R-:W-:Y:S01]  /*47a0*/  LOP3.LUT R11, R11, UR4, RZ, 0x3c, !PT ;  /* 0x000000040b0b7c12 */ /* 0x000fe2000f8e3cff */
[----:B------:R-:W-:Y:S07]  /*47b0*/  @P1 BRA `(.L_x_90) ;  /* 0xfffffff800d81947 */ /* 0x000fee000383ffff */
[----:B------:R-:W2:Y:S01]  /*47c0*/  S2UR UR4, SR_CgaCtaId ;  /* 0x00000000000479c3 */ /* 0x000ea20000008800 */
[----:B------:R-:W-:Y:S01]  /*47d0*/  ELECT P0, URZ, PT ;  /* 0x0000000000ff782f */ /* 0x000fe20003800000 */
[----:B------:R-:W-:Y:S01]  /*47e0*/  IMAD.MOV.U32 R0, RZ, RZ, 0x1 ;  /* 0x00000001ff007424 */ /* 0x000fe200078e00ff */
[----:B------:R-:W-:Y:S01]  /*47f0*/  UIADD3 UR6, UPT, UPT, UR6, 0x280, URZ ;  /* 0x0000028006067890 */ /* 0x000fe2000fffe0ff */
[----:B------:R-:W-:Y:S01]  /*4800*/  SHF.L.U32 R3, R11, 0x1f, RZ ;  /* 0x0000001f0b037819 */ /* 0x000fe200000006ff */
[----:B------:R-:W-:-:S03]  /*4810*/  UMOV UR5, 0x40 ;  /* 0x0000004000057882 */ /* 0x000fc60000000000 */
[----:B------:R-:W-:Y:S01]  /*4820*/  UVIRTCOUNT.DEALLOC.SMPOOL 0x80 ;  /* 0x000000800000784c */ /* 0x000fe20000000000 */
[----:B--2---:R-:W-:Y:S02]  /*4830*/  ULEA UR4, UR4, UR5, 0x18 ;  /* 0x0000000504047291 */ /* 0x004fe4000f8ec0ff */
[----:B------:R-:W-:-:S07]  /*4840*/  ULEA UR5, UR17, UR6, 0x3 ;  /* 0x0000000611057291 */ /* 0x000fce000f8e18ff */
[----:B------:R2:W-:Y:S02]  /*4850*/  @P0 STS.U8 [UR4+0x1c], R0 ;  /* 0x00001c00ff000988 */ /* 0x0005e40008000004 */
[----:B------:R-:W3:Y:S02]  /*4860*/  SYNCS.PHASECHK.TRANS64.TRYWAIT P0, [UR5], R3 ;  /* 0x00000003ff0075a7 */ /* 0x000ee40008001105 */
[----:B--23--:R-:W-:Y:S05]  /*4870*/  @!P0 BRA `(.L_x_91) ;  /* 0x00000044001c8947 */ /* 0x00cfea0003800000 */
.L_x_206:
[----:B------:R-:W-:-:S04]  /*4880*/  UIADD3 UR7, UPT, UPT, UR17, 0x1, URZ ;  /* 0x0000000111077890 */ /* 0x000fc8000fffe0ff */
[----:B------:R-:W-:-:S04]  /*4890*/  UISETP.NE.AND UP0, UPT, UR7, 0x4, UPT ;  /* 0x000000040700788c */ /* 0x000fc8000bf05270 */
[----:B------:R-:W-:Y:S02]  /*48a0*/  USEL UR8, URZ, 0x1, UP0 ;  /* 0x00000001ff087887 */ /* 0x000fe40008000000 */
[----:B------:R-:W-:-:S04]  /*48b0*/  USEL UR7, UR7, URZ, UP0 ;  /* 0x000000ff07077287 */ /* 0x000fc80008000000 */
[----:B------:R-:W-:Y:S01]  /*48c0*/  ULEA UR5, UR7, UR6, 0x3 ;  /* 0x0000000607057291 */ /* 0x000fe2000f8e18ff */
[----:B------:R-:W-:-:S04]  /*48d0*/  LOP3.LUT R2, R11, UR8, RZ, 0x3c, !PT ;  /* 0x000000080b027c12 */ /* 0x000fc8000f8e3cff */
[----:B--2---:R-:W-:-:S04]  /*48e0*/  SHF.L.U32 R3, R2, 0x1f, RZ ;  /* 0x0000001f02037819 */ /* 0x004fc800000006ff */
[----:B------:R-:W2:Y:S02]  /*48f0*/  SYNCS.PHASECHK.TRANS64.TRYWAIT P0, [UR5], R3 ;  /* 0x00000003ff0075a7 */ /* 0x000ea40008001105 */
[----:B--2---:R-:W-:Y:S05]  /*4900*/  @!P0 BRA `(.L_x_92) ;  /* 0x0000004400108947 */ /* 0x004fea0003800000 */
.L_x_208:
        /* <DEDUP_REMOVED lines=9> */
.L_x_210:
[----:B------:R-:W-:-:S04]  /*49a0*/  UIADD3 UR7, UPT, UPT, UR7, 0x1, URZ ;  /* 0x0000000107077890 */ /* 0x000fc8000fffe0ff */
[----:B------:R-:W-:-:S04]  /*49b0*/  UISETP.NE.AND UP0, UPT, UR7, 0x4, UPT ;  /* 0x000000040700788c */ /* 0x000fc8000bf05270 */
[----:B------:R-:W-:Y:S02]  /*49c0*/  USEL UR5, URZ, 0x1, UP0 ;  /* 0x00000001ff057887 */ /* 0x000fe40008000000 */
[----:B------:R-:W-:-:S04]  /*49d0*/  USEL UR7, UR7, URZ, UP0 ;  /* 0x000000ff07077287 */ /* 0x000fc80008000000 */
[----:B------:R-:W-:Y:S01]  /*49e0*/  ULEA UR7, UR7, UR6, 0x3 ;  /* 0x0000000607077291 */ /* 0x000fe2000f8e18ff */
[----:B--2---:R-:W-:-:S04]  /*49f0*/  LOP3.LUT R3, R2, UR5, RZ, 0x3c, !PT ;  /* 0x0000000502037c12 */ /* 0x004fc8000f8e3cff */
[----:B------:R-:W-:-:S04]  /*4a00*/  SHF.L.U32 R3, R3, 0x1f, RZ ;  /* 0x0000001f03037819 */ /* 0x000fc800000006ff */
[----:B------:R-:W2:Y:S02]  /*4a10*/  SYNCS.PHASECHK.TRANS64.TRYWAIT P0, [UR7], R3 ;  /* 0x00000003ff0075a7 */ /* 0x000ea40008001107 */
[----:B--2---:R-:W-:Y:S05]  /*4a20*/  @!P0 BRA `(.L_x_94) ;  /* 0x0000004000f88947 */ /* 0x004fea0003800000 */
.L_x_212:
[----:B------:R-:W-:Y:S01]  /*4a30*/  NOP ;  /* 0x0000000000007918 */ /* 0x000fe20000000000 */
[----:B--2---:R-:W2:Y:S01]  /*4a40*/  LDS R0, [UR4+0x14] ;  /* 0x00001404ff007984 */ /* 0x004ea20008000800 */
[----:B------:R-:W-:Y:S01]  /*4a50*/  ULOP3.LUT UR6, UR19, 0xffff, URZ, 0xc0, !UPT ;  /* 0x0000ffff13067892 */ /* 0x000fe2000f8ec0ff */
[----:B------:R-:W-:Y:S01]  /*4a60*/  UMOV UR8, 0xffff ;  /* 0x0000ffff00087882 */ /* 0x000fe20000000000 */
[----:B------:R-:W-:Y:S02]  /*4a70*/  UMOV UR5, 0x1 ;  /* 0x0000000100057882 */ /* 0x000fe40000000000 */
[----:B------:R-:W-:-:S04]  /*4a80*/  USHF.R.U32.HI UR6, URZ, 0x5, UR6 ;  /* 0x00000005ff067899 */ /* 0x000fc80008011606 */
[----:B------:R-:W-:Y:S02]  /*4a90*/  USHF.L.U32 UR8, UR8, UR6, URZ ;  /* 0x0000000608087299 */ /* 0x000fe400080006ff */
[----:B------:R-:W-:-:S04]  /*4aa0*/  USHF.L.U32 UR5, UR5, UR6, URZ ;  /* 0x0000000605057299 */ /* 0x000fc800080006ff */
[----:B--2---:R-:W-:-:S04]  /*4ab0*/  LOP3.LUT R0, R0, UR8, RZ, 0xc0, !PT ;  /* 0x0000000800007c12 */ /* 0x004fc8000f8ec0ff */
[----:B------:R-:W-:-:S13]  /*4ac0*/  ISETP.NE.AND P0, PT, R0, UR8, PT ;  /* 0x0000000800007c0c */ /* 0x000fda000bf05270 */
[----:B------:R-:W-:Y:S05]  /*4ad0*/  @P0 BRA `(.L_x_95) ;  /* 0x0000000000580947 */ /* 0x000fea0003800000 */
[----:B------:R-:W2:Y:S02]  /*4ae0*/  LDS R0, [UR4+0x18] ;  /* 0x00001804ff007984 */ /* 0x000ea40008000800 */
[----:B--2---:R-:W-:-:S04]  /*4af0*/  LOP3.LUT R0, R0, UR5, RZ, 0xc0, !PT ;  /* 0x0000000500007c12 */ /* 0x004fc8000f8ec0ff */
[----:B------:R-:W-:-:S13]  /*4b00*/  ISETP.NE.AND P0, PT, R0, UR5, PT ;  /* 0x0000000500007c0c */ /* 0x000fda000bf05270 */
[----:B------:R-:W-:Y:S05]  /*4b10*/  @P0 BRA `(.L_x_96) ;  /* 0x00000000003c0947 */ /* 0x000fea0003800000 */
[----:B------:R-:W2:Y:S01]  /*4b20*/  S2R R2, SR_LANEID ;  /* 0x0000000000027919 */ /* 0x000ea20000000000 */
[----:B------:R-:W-:Y:S01]  /*4b30*/  ULOP3.LUT UR8, URZ, UR8, URZ, 0x33, !UPT ;  /* 0x00000008ff087292 */ /* 0x000fe2000f8e33ff */
[----:B------:R-:W-:Y:S01]  /*4b40*/  LOP3.LUT R4, RZ, UR5, RZ, 0x33, !PT ;  /* 0x00000005ff047c12 */ /* 0x000fe2000f8e33ff */
[----:B------:R-:W-:Y:S02]  /*4b50*/  VOTEU.ANY UR7, UPT, PT ;  /* 0x0000000000077886 */ /* 0x000fe400038e0100 */
[----:B------:R-:W-:Y:S01]  /*4b60*/  UFLO.U32 UR7, UR7 ;  /* 0x00000007000772bd */ /* 0x000fe200080e0000 */
[----:B------:R-:W3:Y:S01]  /*4b70*/  REDUX UR5, R4 ;  /* 0x00000000040573c4 */ /* 0x000ee20000000000 */
[----:B------:R-:W-:-:S06]  /*4b80*/  IMAD.U32 R0, RZ, RZ, UR8 ;  /* 0x00000008ff007e24 */ /* 0x000fcc000f8e00ff */
[----:B------:R1:W-:Y:S01]  /*4b90*/  UTCATOMSWS.AND URZ, UR8 ;  /* 0x0000000800ff79e3 */ /* 0x0003e20008000000 */
[----:B------:R-:W4:Y:S01]  /*4ba0*/  REDUX UR6, R0 ;  /* 0x00000000000673c4 */ /* 0x000f220000000000 */
[----:B--2---:R-:W-:Y:S01]  /*4bb0*/  ISETP.EQ.U32.AND P0, PT, R2, UR7, PT ;  /* 0x0000000702007c0c */ /* 0x004fe2000bf02070 */
[----:B---3--:R-:W-:Y:S01]  /*4bc0*/  IMAD.U32 R2, RZ, RZ, UR5 ;  /* 0x00000005ff027e24 */ /* 0x008fe2000f8e00ff */
[----:B----4-:R-:W-:-:S11]  /*4bd0*/  MOV R3, UR6 ;  /* 0x0000000600037c02 */ /* 0x010fd60008000f00 */
[----:B------:R1:W-:Y:S04]  /*4be0*/  @P0 ATOMS.AND RZ, [UR4+0x14], R3 ;  /* 0x00001403ffff098c */ /* 0x0003e8000a800004 */
[----:B------:R1:W-:Y:S01]  /*4bf0*/  @P0 ATOMS.AND RZ, [UR4+0x18], R2 ;  /* 0x00001802ffff098c */ /* 0x0003e2000a800004 */
[----:B------:R-:W-:Y:S05]  /*4c00*/  BRA `(.L_x_97) ;  /* 0x0000000000147947 */ /* 0x000fea0003800000 */
.L_x_96:
[----:B------:R-:W-:Y:S02]  /*4c10*/  MOV R2, 0x4c30 ;  /* 0x00004c3000027802 */ /* 0x000fe40000000f00 */
[----:B-1--45:R-:W-:Y:S05]  /*4c20*/  CALL.REL.NOINC `($__internal_0_$__cuda_sm10x_tcgen05_guardrail_trap_col_being_dealloced_not_returned_by_alloc) ;  /* 0x0000004400147944 */ /* 0x032fea0003c00000 */
[----:B------:R-:W-:Y:S05]  /*4c30*/  BRA `(.L_x_97) ;  /* 0x0000000000087947 */ /* 0x000fea0003800000 */
.L_x_95:
[----:B------:R-:W-:Y:S02]  /*4c40*/  MOV R2, 0x4c60 ;  /* 0x00004c6000027802 */ /* 0x000fe40000000f00 */
[----:B-1--45:R-:W-:Y:S05]  /*4c50*/  CALL.REL.NOINC `($__internal_2_$__cuda_sm10x_tcgen05_guardrail_trap_unallocated_columns_being_dealloced) ;  /* 0x0000004400207944 */ /* 0x032fea0003c00000 */
.L_x_97:
[----:B------:R-:W-:Y:S01]  /*4c60*/  NOP ;  /* 0x0000000000007918 */ /* 0x000fe20000000000 */
[----:B-1----:R-:W-:Y:S05]  /*4c70*/  EXIT ;  /* 0x000000000000794d */ /* 0x002fea0003800000 */
.L_x_79:
[----:B------:R-:W-:-:S09]  /*4c80*/  UISETP.NE.OR UP2, UPT, UR8, 0x3, !UP2 ;  /* 0x000000030800788c */ /* 0x000fd2000d745670 */
[----:B------:R-:W-:Y:S05]  /*4c90*/  BRA.U UP2, `(.L_x_98) ;  /* 0x0000000902c87547 */ /* 0x000fea000b800000 */
[----:B------:R-:W1:Y:S01]  /*4ca0*/  LDCU.64 UR6, c[0x0][0x888] ;  /* 0x00011100ff0677ac */ /* 0x000e620008000a00 */
[----:B------:R-:W2:Y:S01]  /*4cb0*/  LDC R0, c[0x0][0xb30] ;  /* 0x0002cc00ff007b82 */ /* 0x000ea20000000800 */
[----:B------:R-:W-:Y:S01]  /*4cc0*/  IMAD.MOV.U32 R30, RZ, RZ, 0x1 ;  /* 0x00000001ff1e7424 */ /* 0x000fe200078e00ff */
[----:B------:R-:W-:Y:S01]  /*4cd0*/  CS2R R28, SRZ ;  /* 0x00000000001c7805 */ /* 0x000fe2000001ff00 */
[----:B------:R-:W4:Y:S01]  /*4ce0*/  LDCU.64 UR4, c[0x0][0x890] ;  /* 0x00011200ff0477ac */ /* 0x000f220008000a00 */
[----:B------:R-:W-:Y:S01]  /*4cf0*/  IMAD.MOV.U32 R25, RZ, RZ, 0x2000 ;  /* 0x00002000ff197424 */ /* 0x000fe200078e00ff */
[----:B------:R-:W-:-:S03]  /*4d00*/  UMOV UR8, 0x400 ;  /* 0x0000040000087882 */ /* 0x000fc60000000000 */
[----:B------:R-:W3:Y:S01]  /*4d10*/  LDC R19, c[0x0][0x370] ;  /* 0x0000dc00ff137b82 */ /* 0x000ee20000000800 */
[----:B------:R-:W-:-:S07]  /*4d20*/  UPLOP3.LUT UP1, UPT, UPT, UPT, UPT, 0x40, 0x4 ;  /* 0x000000000004789c */ /* 0x000fce0003f2e870 */
[----:B------:R-:W3:Y:S01]  /*4d30*/  LDC R2, c[0x0][0xb0c] ;  /* 0x0002c300ff027b82 */ /* 0x000ee20000000800 */
[----:B-1----:R-:W-:Y:S02]  /*4d40*/  UISETP.NE.U32.AND UP2, UPT, UR6, URZ, UPT ;  /* 0x000000ff0600728c */ /* 0x002fe4000bf45070 */
[----:B------:R-:W-:Y:S02]  /*4d50*/  ULEA UR6, UR37, UR8, 0x18 ;  /* 0x0000000825067291 */ /* 0x000fe4000f8ec0ff */
[----:B------:R-:W-:Y:S02]  /*4d60*/  UISETP.NE.AND.EX UP2, UPT, UR7, URZ, UPT, UP2 ;  /* 0x000000ff0700728c */ /* 0x000fe4000bf45320 */
[----:B------:R-:W-:Y:S01]  /*4d70*/  UIADD3 UR7, UPT, UPT, UR6, 0x220, URZ ;  /* 0x0000022006077890 */ /* 0x000fe2000fffe0ff */
[----:B------:R-:W1:Y:S01]  /*4d80*/  LDC R18, c[0x0][0xb20] ;  /* 0x0002c800ff127b82 */ /* 0x000e620000000800 */
[----:B----4-:R-:W-:Y:S01]  /*4d90*/  UISETP.NE.U32.AND UP3, UPT, UR4, URZ, UPT ;  /* 0x000000ff0400728c */ /* 0x010fe2000bf65070 */
[----:B--2---:R-:W-:Y:S01]  /*4da0*/  ISETP.NE.AND P1, PT, R0, 0x1, PT ;  /* 0x000000010000780c */ /* 0x004fe20003f25270 */
[----:B------:R-:W-:-:S02]  /*4db0*/  UPRMT UR37, UR37, 0x654, UR7 ;  /* 0x0000065425257896 */ /* 0x000fc40008000007 */
[----:B------:R-:W-:-:S03]  /*4dc0*/  UISETP.NE.AND.EX UP3, UPT, UR5, URZ, UPT, UP3 ;  /* 0x000000ff0500728c */ /* 0x000fc6000bf65330 */
[----:B------:R-:W2:Y:S08]  /*4dd0*/  LDC.64 R32, c[0x0][0x348] ;  /* 0x0000d200ff207b82 */ /* 0x000eb00000000a00 */
[----:B------:R-:W4:Y:S08]  /*4de0*/  LDC.64 R16, c[0x0][0xb10] ;  /* 0x0002c400ff107b82 */ /* 0x000f300000000a00 */
[----:B------:R-:W1:Y:S08]  /*4df0*/  LDC.64 R6, c[0x0][0xb18] ;  /* 0x0002c600ff067b82 */ /* 0x000e700000000a00 */
[----:B------:R-:W1:Y:S08]  /*4e00*/  LDC.64 R4, c[0x0][0xb28] ;  /* 0x0002ca00ff047b82 */ /* 0x000e700000000a00 */
[----:B---3--:R-:W1:Y:S02]  /*4e10*/  LDC R24, c[0x0][0x374] ;  /* 0x0000dd00ff187b82 */ /* 0x008e640000000800 */
.L_x_106:
[C---:B------:R-:W-:Y:S02]  /*4e20*/  LEA R0, R29.reuse, UR6, 0x3 ;  /* 0x000000061d007c11 */ /* 0x040fe4000f8e18ff */
[----:B------:R-:W-:Y:S02]  /*4e30*/  SHF.L.U32 R3, R28, 0x1f, RZ ;  /* 0x0000001f1c037819 */ /* 0x000fe400000006ff */
[----:B------:R-:W-:Y:S02]  /*4e40*/  LEA R20, R29, UR6, 0x4 ;  /* 0x000000061d147c11 */ /* 0x000fe4000f8e20ff */
[----:B---3--:R-:W3:Y:S02]  /*4e50*/  SYNCS.PHASECHK.TRANS64.TRYWAIT P0, [R0+URZ+0x240], R3 ;  /* 0x00024003000075a7 */ /* 0x008ee400080011ff */
[----:B---3--:R-:W-:Y:S05]  /*4e60*/  @!P0 BRA `(.L_x_99) ;  /* 0x0000004000008947 */ /* 0x008fea0003800000 */
.L_x_213:
[----:B------:R-:W-:Y:S01]  /*4e70*/  ISETP.GE.AND P0, PT, R72, 0x1, PT ;  /* 0x000000014800780c */ /* 0x000fe20003f06270 */
[----:B------:R-:W1:Y:S01]  /*4e80*/  LDS.128 R20, [R20+0x2d0] ;  /* 0x0002d00014147984 */ /* 0x000e620000000c00 */
[----:B------:R-:W-:Y:S01]  /*4e90*/  ISETP.NE.U32.AND P4, PT, RZ, UR4, PT ;  /* 0x00000004ff007c0c */ /* 0x000fe2000bf85070 */
[----:B---3--:R-:W-:Y:S01]  /*4ea0*/  VIADD R0, R0, 0x250 ;  /* 0x0000025000007836 */ /* 0x008fe20000000000 */
[----:B------:R-:W-:Y:S02]  /*4eb0*/  SHF.L.U32 R26, R30, 0x1f, RZ ;  /* 0x0000001f1e1a7819 */ /* 0x000fe400000006ff */
[----:B------:R-:W-:Y:S02]  /*4ec0*/  ISETP.NE.AND.EX P4, PT, RZ, UR5, PT, P4 ;  /* 0x00000005ff007c0c */ /* 0x000fe4000bf85340 */
[----:B------:R-:W-:Y:S01]  /*4ed0*/  PRMT R0, RZ, 0x654, R0 ;  /* 0x00000654ff007816 */ /* 0x000fe20000000000 */
[----:B------:R-:W-:Y:S01]  /*4ee0*/  @!PT LDS RZ, [RZ] ;  /* 0x00000000fffff984 */ /* 0x000fe20000000800 */
[----:B------:R-:W-:Y:S01]  /*4ef0*/  @!PT LDS RZ, [RZ] ;  /* 0x00000000fffff984 */ /* 0x000fe20000000800 */
[----:B------:R-:W-:Y:S01]  /*4f00*/  @!PT LDS RZ, [RZ] ;  /* 0x00000000fffff984 */ /* 0x000fe20000000800 */
[----:B------:R-:W-:Y:S01]  /*4f10*/  @!PT LDS RZ, [RZ] ;  /* 0x00000000fffff984 */ /* 0x000fe20000000800 */
[----:B------:R3:W-:Y:S06]  /*4f20*/  MEMBAR.ALL.CTA ;  /* 0x0000000000007992 */ /* 0x0007ec0000008000 */
[----:B---3--:R-:W3:Y:S02]  /*4f30*/  FENCE.VIEW.ASYNC.S ;  /* 0x00000000000073c6 */ /* 0x008ee40000000000 */
[----:B---3--:R3:W-:Y:S01]  /*4f40*/  SYNCS.ARRIVE.TRANS64.RED.A1T0 RZ, [R0+URZ], RZ ;  /* 0x000000ff00ff79a7 */ /* 0x0087e200081004ff */
[----:B-1----:R-:W-:Y:S11]  /*4f50*/  LOP3.LUT P3, RZ, R22, 0x1, RZ, 0xc0, !PT ;  /* 0x0000000116ff7812 */ /* 0x002ff6000786c0ff */
[----:B------:R-:W-:Y:S02]  /*4f60*/  @!UPT UIADD3 URZ, UPT, UPT, URZ, URZ, URZ ;  /* 0x000000fffffff290 */ /* 0x000fe4000fffe0ff */
[----:B------:R-:W-:Y:S02]  /*4f70*/  @P3 MOV R13, R20 ;  /* 0x00000014000d3202 */ /* 0x000fe40000000f00 */
[----:B------:R-:W-:Y:S01]  /*4f80*/  @P3 LOP3.LUT R8, R21, 0xffff, RZ, 0xc0, !PT ;  /* 0x0000ffff15083812 */ /* 0x000fe200078ec0ff */
[----:B---3--:R-:W-:Y:S06]  /*4f90*/  @!P0 BRA `(.L_x_100) ;  /* 0x0000000000a48947 */ /* 0x008fec0003800000 */
[----:B------:R-:W-:Y:S01]  /*4fa0*/  IMAD.HI.U32 R31, R24, R7, RZ ;  /* 0x00000007181f7227 */ /* 0x000fe200078e00ff */
[----:B------:R-:W-:Y:S02]  /*4fb0*/  ISETP.NE.AND P0, PT, R6, 0x1, PT ;  /* 0x000000010600780c */ /* 0x000fe40003f05270 */
[----:B------:R-:W-:Y:S01]  /*4fc0*/  ISETP.NE.AND P2, PT, R72, 0x1, PT ;  /* 0x000000014800780c */ /* 0x000fe20003f45270 */
[----:B----4-:R-:W-:Y:S01]  /*4fd0*/  IMAD.HI.U32 R34, R19, R16, RZ ;  /* 0x0000001013227227 */ /* 0x010fe200078e00ff */
[----:B------:R-:W-:Y:S02]  /*4fe0*/  SHF.R.U32.HI R31, RZ, R18, R31 ;  /* 0x00000012ff1f7219 */ /* 0x000fe4000001161f */
[----:B------:R-:W-:Y:S01]  /*4ff0*/  ISETP.NE.AND P5, PT, R2, 0x1, PT ;  /* 0x000000010200780c */ /* 0x000fe20003fa5270 */
[----:B------:R-:W-:Y:S01]  /*5000*/  IMAD.HI.U32 R36, R13, R16, RZ ;  /* 0x000000100d247227 */ /* 0x000fe200078e00ff */
[----:B------:R-:W-:Y:S02]  /*5010*/  SHF.R.U32.HI R34, RZ, R17, R34 ;  /* 0x00000011ff227219 */ /* 0x000fe40000011622 */
[----:B------:R-:W-:Y:S01]  /*5020*/  SEL R3, R24, R31, !P0 ;  /* 0x0000001f18037207 */ /* 0x000fe20004000000 */
[C---:B------:R-:W-:Y:S01]  /*5030*/  IMAD.HI.U32 R31, R8.reuse, R7, RZ ;  /* 0x00000007081f7227 */ /* 0x040fe200078e00ff */
[----:B------:R-:W-:Y:S02]  /*5040*/  SEL R11, R19, R34, !P5 ;  /* 0x00000022130b7207 */ /* 0x000fe40006800000 */
[----:B------:R-:W-:Y:S01]  /*5050*/  SHF.R.U32.HI R36, RZ, R17, R36 ;  /* 0x00000011ff247219 */ /* 0x000fe20000011624 */
[----:B------:R-:W-:Y:S01]  /*5060*/  IMAD.HI.U32 R38, R3, R4, RZ ;  /* 0x0000000403267227 */ /* 0x000fe200078e00ff */
[----:B------:R-:W-:Y:S03]  /*5070*/  SHF.R.U32.HI R31, RZ, R18, R31 ;  /* 0x00000012ff1f7219 */ /* 0x000fe6000001161f */
[----:B------:R-:W-:Y:S01]  /*5080*/  IMAD.HI.U32 R34, R11, R4, RZ ;  /* 0x000000040b227227 */ /* 0x000fe200078e00ff */
[----:B------:R-:W-:Y:S02]  /*5090*/  @P2 SHF.R.U32.HI R3, RZ, R5, R38 ;  /* 0x00000005ff032219 */ /* 0x000fe40000011626 */
[----:B------:R-:W-:Y:S02]  /*50a0*/  SEL R9, R8, R31, !P0 ;  /* 0x0000001f08097207 */ /* 0x000fe40004000000 */
[----:B------:R-:W-:Y:S01]  /*50b0*/  @P2 SHF.R.U32.HI R11, RZ, R5, R34 ;  /* 0x00000005ff0b2219 */ /* 0x000fe20000011622 */
[C---:B------:R-:W-:Y:S01]  /*50c0*/  IMAD R10, R72.reuse, R3, RZ ;  /* 0x00000003480a7224 */ /* 0x040fe200078e02ff */
[----:B------:R-:W-:Y:S01]  /*50d0*/  SEL R3, R13, R36, !P5 ;  /* 0x000000240d037207 */ /* 0x000fe20006800000 */
[C---:B------:R-:W-:Y:S03]  /*50e0*/  IMAD.HI.U32 R14, R9.reuse, R4, RZ ;  /* 0x00000004090e7227 */ /* 0x040fe600078e00ff */
[----:B------:R-:W-:Y:S01]  /*50f0*/  ISETP.GE.AND P0, PT, R9, R10, PT ;  /* 0x0000000a0900720c */ /* 0x000fe20003f06270 */
[C---:B------:R-:W-:Y:S01]  /*5100*/  IMAD R12, R72.reuse, R11, RZ ;  /* 0x0000000b480c7224 */ /* 0x040fe200078e02ff */
[-C--:B------:R-:W-:Y:S04]  /*5110*/  SHF.R.U32.HI R14, RZ, R5.reuse, R14 ;  /* 0x00000005ff0e7219 */ /* 0x080fe8000001160e */
[----:B------:R-:W-:Y:S02]  /*5120*/  ISETP.GE.OR P0, PT, R3, R12, P0 ;  /* 0x0000000c0300720c */ /* 0x000fe40000706670 */
[----:B------:R-:W-:Y:S05]  /*5130*/  SEL R15, R9, R14, !P2 ;  /* 0x0000000e090f7207 */ /* 0x000fea0005000000 */
[----:B------:R-:W-:Y:S04]  /*5140*/  IMAD.MOV R14, RZ, RZ, -R15 ;  /* 0x000000ffff0e7224 */ /* 0x000fe800078e0a0f */
[----:B------:R-:W-:Y:S02]  /*5150*/  IMAD R14, R72, R14, R9 ;  /* 0x0000000e480e7224 */ /* 0x000fe400078e0209 */
[C---:B------:R-:W-:Y:S05]  /*5160*/  @!P0 IMAD.HI.U32 R10, R3.reuse, R4, RZ ;  /* 0x00000004030a8227 */ /* 0x040fea00078e00ff */
[----:B------:R-:W-:Y:S04]  /*5170*/  @!P0 SHF.R.U32.HI R10, RZ, R5, R10 ;  /* 0x00000005ff0a8219 */ /* 0x000fe8000001160a */
[----:B------:R-:W-:Y:S01]  /*5180*/  @!P0 SEL R0, R3, R10, !P2 ;  /* 0x0000000a03008207 */ /* 0x000fe20005000000 */
[----:B------:R-:W-:Y:S03]  /*5190*/  IMAD.MOV R10, RZ, RZ, -R3 ;  /* 0x000000ffff0a7224 */ /* 0x000fe600078e0a03 */
[----:B------:R-:W-:Y:S01]  /*51a0*/  @!P0 IADD3 R15, PT, PT, R15, -R0, RZ ;  /* 0x800000000f0f8210 */ /* 0x000fe20007ffe0ff */
[----:B------:R-:W-:Y:S01]  /*51b0*/  @!P0 IMAD R0, R11, R14, R0 ;  /* 0x0000000e0b008224 */ /* 0x000fe200078e0200 */
[----:B------:R-:W-:Y:S01]  /*51c0*/  IADD3 R11, PT, PT, -R9, RZ, RZ ;  /* 0x000000ff090b7210 */ /* 0x000fe20007ffe1ff */
[----:B------:R-:W-:Y:S02]  /*51d0*/  IMAD R13, R2, R10, R13 ;  /* 0x0000000a020d7224 */ /* 0x000fe400078e020d */
[----:B------:R-:W-:Y:S02]  /*51e0*/  @!P0 IMAD R9, R15, R72, R3 ;  /* 0x000000480f098224 */ /* 0x000fe400078e0203 */
[----:B------:R-:W-:Y:S02]  /*51f0*/  @!P0 IMAD.MOV.U32 R3, RZ, RZ, R0 ;  /* 0x000000ffff038224 */ /* 0x000fe400078e0000 */
[----:B------:R-:W-:Y:S02]  /*5200*/  IMAD R8, R6, R11, R8 ;  /* 0x0000000b06087224 */ /* 0x000fe400078e0208 */
[----:B------:R-:W-:Y:S02]  /*5210*/  IMAD R13, R3, R2, R13 ;  /* 0x00000002030d7224 */ /* 0x000fe400078e020d */
[----:B------:R-:W-:Y:S02]  /*5220*/  IMAD R8, R9, R6, R8 ;  /* 0x0000000609087224 */ /* 0x000fe400078e0208 */
.L_x_100:
[----:B------:R-:W-:Y:S05]  /*5230*/  BRA.U UP1, `(.L_x_101) ;  /* 0x0000000101107547 */ /* 0x000fea000b800000 */
[----:B------:R-:W-:Y:S04]  /*5240*/  MOV R0, UR13 ;  /* 0x0000000d00007c02 */ /* 0x000fe80008000f00 */
[----:B------:R-:W-:Y:S04]  /*5250*/  SHF.L.U32 R3, R0, 0x1f, RZ ;  /* 0x0000001f00037819 */ /* 0x000fe800000006ff */
[----:B------:R-:W1:Y:S02]  /*5260*/  SYNCS.PHASECHK.TRANS64.TRYWAIT P0, [UR6+0x238], R3 ;  /* 0x00023803ff0075a7 */ /* 0x000e640008001106 */
[----:B-1----:R-:W-:Y:S05]  /*5270*/  @!P0 BRA `(.L_x_102) ;  /* 0x0000003c00108947 */ /* 0x002fea0003800000 */
.L_x_101:
[----:B------:R-:W-:Y:S05]  /*5280*/  BRA.U !UP3, `(.L_x_103) ;  /* 0x000000010b347547 */ /* 0x000fea000b800000 */
[----:B------:R-:W-:Y:S01]  /*5290*/  UPLOP3.LUT UP0, UPT, UPT, UPT, UP2, 0x80, 0x8 ;  /* 0x000000000008789c */ /* 0x000fe20003f0f020 */
[----:B-1----:R-:W-:Y:S02]  /*52a0*/  HFMA2 R0, -RZ, RZ, 0, 5.9604644775390625e-08 ;  /* 0x00000001ff007431 */ /* 0x002fe400000001ff */
[----:B------:R-:W-:Y:S03]  /*52b0*/  IMAD.MOV.U32 R164, RZ, RZ, 0x1 ;  /* 0x00000001ffa47424 */ /* 0x000fe600078e00ff */
[----:B------:R-:W-:Y:S05]  /*52c0*/  PLOP3.LUT P0, PT, PT, PT, UP0, 0x80, 0x8 ;  /* 0x000000000008781c */ /* 0x000fea0003f0f008 */
[----:B------:R-:W1:Y:S01]  /*52d0*/  @UP0 LDCU.64 UR8, c[0x0][0x888] ;  /* 0x00011100ff0807ac */ /* 0x000e620008000a00 */
[----:B------:R-:W-:Y:S07]  /*52e0*/  @UP0 UIMAD UR7, UR36, UR4, URZ ;  /* 0x00000004240702a4 */ /* 0x000fee000f8e02ff */
[----:B------:R-:W-:Y:S01]  /*52f0*/  @!P0 PRMT R164, R0, 0x7610, R164 ;  /* 0x0000761000a48816 */ /* 0x000fe200000000a4 */
[----:B-1----:R-:W-:Y:S03]  /*5300*/  @UP0 UIMAD.WIDE UR8, UR7, 0x4, UR8 ;  /* 0x00000004070808a5 */ /* 0x002fe6000f8e0208 */
[----:B------:R-:W1:Y:S03]  /*5310*/  @!UP0 LDCU UR7, c[0x0][0x880] ;  /* 0x00011000ff0787ac */ /* 0x000e660008000800 */
[----:B------:R-:W-:Y:S01]  /*5320*/  IMAD.U32 R10, RZ, RZ, UR8 ;  /* 0x00000008ff0a7e24 */ /* 0x000fe2000f8e00ff */
[----:B------:R-:W-:Y:S05]  /*5330*/  MOV R11, UR9 ;  /* 0x00000009000b7c02 */ /* 0x000fea0008000f00 */
[----:B-----5:R3:W5:Y:S02]  /*5340*/  @P0 LDG.E R81, desc[UR40][R10.64] ;  /* 0x000000280a510981 */ /* 0x020764000c1e1900 */
[----:B-1-3--:R-:W-:Y:S07]  /*5350*/  @!P0 IMAD.U32 R81, RZ, RZ, UR7 ;  /* 0x00000007ff518e24 */ /* 0x00afee000f8e00ff */
.L_x_103:
[----:B-----5:R-:W-:Y:S01]  /*5360*/  @!P4 FSETP.EQ.AND P5, PT, R81, RZ, PT ;  /* 0x000000ff5100c20b */ /* 0x020fe20003fa2000 */
[----:B------:R-:W-:Y:S01]  /*5370*/  @!UPT UIADD3 URZ, UPT, UPT, URZ, URZ, URZ ;  /* 0x000000fffffff290 */ /* 0x000fe2000fffe0ff */
[----:B------:R-:W-:Y:S11]  /*5380*/  @!P4 BRA `(.L_x_104) ;  /* 0x000000000014c947 */ /* 0x000ff60003800000 */
[----:B------:R-:W-:Y:S02]  /*5390*/  LOP3.LUT P0, RZ, R164, 0xff, RZ, 0xc0, !PT ;  /* 0x000000ffa4ff7812 */ /* 0x000fe4000780c0ff */
[----:B------:R-:W-:Y:S04]  /*53a0*/  PLOP3.LUT P5, PT, PT, PT, UP0, 0x80, 0x8 ;  /* 0x000000000008781c */ /* 0x000fe80003faf008 */
[----:B------:R-:W-:Y:S07]  /*53b0*/  PLOP3.LUT P5, PT, P5, PT, PT, 0x8, 0x80 ;  /* 0x000000000080781c */ /* 0x000fee0002fae170 */
[----:B------:R-:W-:Y:S11]  /*53c0*/  @P0 FSETP.EQ.AND P5, PT, R81, RZ, PT ;  /* 0x000000ff5100020b */ /* 0x000ff60003fa2000 */
[----:B------:R-:W-:Y:S02]  /*53d0*/  @!UPT UIADD3 URZ, UPT, UPT, URZ, URZ, URZ ;  /* 0x000000fffffff290 */ /* 0x000fe4000fffe0ff */
.L_x_104:
[----:B------:R-:W3:Y:S01]  /*53e0*/  SYNCS.PHASECHK.TRANS64.TRYWAIT P4, [UR6+0x228], R26 ;  /* 0x0002281aff0075a7 */ /* 0x000ee20008081106 */
[----:B------:R-:W-:Y:S01]  /*53f0*/  @P3 SHF.R.U32.HI R27, RZ, 0x10, R21 ;  /* 0x00000010ff1b3819 */ /* 0x000fe20000011615 */
[----:B------:R-:W-:Y:S01]  /*5400*/  VIADD R29, R29, 0x1 ;  /* 0x000000011d1d7836 */ /* 0x000fe20000000000 */
[----:B------:R-:W5:Y:S08]  /*5410*/  LDC.64 R14, c[0x0][0xb10] ;  /* 0x0002c400ff0e7b82 */ /* 0x000f700000000a00 */
[----:B------:R-:W2:Y:S08]  /*5420*/  LDC.64 R10, c[0x0][0xb18] ;  /* 0x0002c600ff0a7b82 */ /* 0x000eb00000000a00 */
[----:B-1----:R-:W1:Y:S08]  /*5430*/  @!P1 LDC R0, c[0x0][0xb20] ;  /* 0x0002c800ff009b82 */ /* 0x002e700000000800 */
[----:B------:R-:W4:Y:S01]  /*5440*/  @!P1 LDC R3, c[0x0][0xb0c] ;  /* 0x0002c300ff039b82 */ /* 0x000f220000000800 */
[----:B-----5:R-:W-:Y:S05]  /*5450*/  @!P1 IMAD.HI.U32 R14, R13, R14, RZ ;  /* 0x0000000e0d0e9227 */ /* 0x020fea00078e00ff */
[----:B------:R-:W-:Y:S01]  /*5460*/  @!P1 SHF.R.U32.HI R14, RZ, R15, R14 ;  /* 0x0000000fff0e9219 */ /* 0x000fe2000001160e */
[----:B--2---:R-:W-:Y:S01]  /*5470*/  @!P1 IMAD.HI.U32 R11, R8, R11, RZ ;  /* 0x0000000b080b9227 */ /* 0x004fe200078e00ff */
[----:B------:R-:W-:Y:S04]  /*5480*/  @!P1 ISETP.NE.AND P0, PT, R10, 0x1, PT ;  /* 0x000000010a00980c */ /* 0x000fe80003f05270 */
[----:B-1----:R-:W-:Y:S02]  /*5490*/  @!P1 SHF.R.U32.HI R9, RZ, R0, R11 ;  /* 0x00000000ff099219 */ /* 0x002fe4000001160b */
[----:B----4-:R-:W-:Y:S02]  /*54a0*/  @!P1 ISETP.NE.AND P2, PT, R3, 0x1, PT ;  /* 0x000000010300980c */ /* 0x010fe40003f45270 */
[----:B------:R-:W-:Y:S02]  /*54b0*/  @!P1 SEL R9, R8, R9, !P0 ;  /* 0x0000000908099207 */ /* 0x000fe40004000000 */
[----:B------:R-:W-:Y:S02]  /*54c0*/  ELECT P0, URZ, PT ;  /* 0x0000000000ff782f */ /* 0x000fe40003800000 */
[----:B------:R-:W-:Y:S05]  /*54d0*/  @!P1 SEL R14, R13, R14, !P2 ;  /* 0x0000000e0d0e9207 */ /* 0x000fea0005000000 */
[----:B------:R-:W-:Y:S02]  /*54e0*/  @!P1 IMAD.IADD R0, R9, 0x1, -R14 ;  /* 0x0000000109009824 */ /* 0x000fe400078e0a0e */
[----:B------:R-:W-:Y:S02]  /*54f0*/  @!P1 IMAD.IADD R9, R14, 0x1, -R9 ;  /* 0x000000010e099824 */ /* 0x000fe400078e0a09 */
[----:B------:R-:W-:Y:S02]  /*5500*/  @!P1 IMAD R13, R0, R3, R13 ;  /* 0x00000003000d9224 */ /* 0x000fe400078e020d */
[----:B------:R-:W-:Y:S01]  /*5510*/  @!P1 IMAD R8, R9, R10, R8 ;  /* 0x0000000a09089224 */ /* 0x000fe200078e0208 */
[----:B---3--:R-:W-:Y:S06]  /*5520*/  @!P4 BRA `(.L_x_105) ;  /* 0x00000038007cc947 */ /* 0x008fec0003800000 */
.L_x_216:
[----:B------:R-:W-:Y:S01]  /*5530*/  PLOP3.LUT P5, PT, P5, P0, PT, 0xf2, 0x2f ;  /* 0x00000000002f781c */ /* 0x000fe20002fa1e72 */
[----:B------:R-:W-:Y:S01]  /*5540*/  UMOV UR14, 0x0 ;  /* 0x00000000000e7882 */ /* 0x000fe20000000000 */
[----:B------:R-:W-:Y:S01]  /*5550*/  LOP3.LUT R30, R30, 0x1, RZ, 0x3c, !PT ;  /* 0x000000011e1e7812 */ /* 0x000fe200078e3cff */
[----:B------:R-:W-:Y:S01]  /*5560*/  UMOV UR15, 0x10000000 ;  /* 0x10000000000f7882 */ /* 0x000fe20000000000 */
[----:B------:R-:W-:Y:S01]  /*5570*/  UMOV UR12, UR36 ;  /* 0x00000024000c7c82 */ /* 0x000fe20008000000 */
[----:B------:R-:W-:Y:S08]  /*5580*/  @P3 R2UR UR36, R27 ;  /* 0x000000001b2432ca */ /* 0x000ff000000e0000 */
[----:B-1----:R-:W-:Y:S01]  /*5590*/  @!P5 IADD3 R3, P0, PT, R32, 0x580, RZ ;  /* 0x000005802003d810 */ /* 0x002fe20007f1e0ff */
[----:B------:R-:W-:Y:S01]  /*55a0*/  @!P5 IMAD.SHL.U32 R155, R155, 0x40, RZ ;  /* 0x000000409b9bd824 */ /* 0x000fe200078e00ff */
[----:B------:R-:W-:Y:S01]  /*55b0*/  VOTEU.ALL UP1, P5 ;  /* 0x0000000000ff7886 */ /* 0x000fe20002820000 */
[----:B------:R-:W-:Y:S01]  /*55c0*/  @!P5 IMAD.SHL.U32 R165, R165, 0x80, RZ ;  /* 0x00000080a5a5d824 */ /* 0x000fe200078e00ff */
[----:B------:R-:W-:Y:S01]  /*55d0*/  @!P5 R2UR UR8, R3 ;  /* 0x000000000308d2ca */ /* 0x000fe200000e0000 */
[----:B------:R-:W-:Y:S01]  /*55e0*/  @!P5 IMAD.X R0, RZ, RZ, R33, P0 ;  /* 0x000000ffff00d224 */ /* 0x000fe200000e0621 */
[----:B------:R-:W-:Y:S01]  /*55f0*/  @!P5 R2UR UR10, R155 ;  /* 0x000000009b0ad2ca */ /* 0x000fe200000e0000 */
[----:B------:R-:W-:Y:S01]  /*5600*/  @!UP1 UIADD3 UR9, UPT, UPT, UR6, 0x220, URZ ;  /* 0x0000022006099890 */ /* 0x000fe2000fffe0ff */
[----:B------:R-:W-:Y:S01]  /*5610*/  @!P5 R2UR UR11, R165 ;  /* 0x00000000a50bd2ca */ /* 0x000fe200000e0000 */
[----:B------:R-:W-:Y:S01]  /*5620*/  IMAD.IADD R155, R8, 0x1, R143 ;  /* 0x00000001089b7824 */ /* 0x000fe200078e028f */
[----:B------:R-:W-:Y:S01]  /*5630*/  @!P5 R2UR UR7, R0 ;  /* 0x000000000007d2ca */ /* 0x000fe200000e0000 */
[----:B------:R-:W-:Y:S01]  /*5640*/  IMAD.IADD R165, R13, 0x1, R154 ;  /* 0x000000010da57824 */ /* 0x000fe200078e029a */
[C---:B------:R-:W-:Y:S04]  /*5650*/  ISETP.NE.AND P0, PT, R29.reuse, 0x2, PT ;  /* 0x000000021d00780c */ /* 0x040fe80003f05270 */
[----:B------:R-:W-:Y:S01]  /*5660*/  SEL R3, RZ, 0x1, P0 ;  /* 0x00000001ff037807 */ /* 0x000fe20000000000 */
[----:B------:R-:W-:Y:S01]  /*5670*/  IMAD.U32 R10, RZ, RZ, UR8 ;  /* 0x00000008ff0a7e24 */ /* 0x000fe2000f8e00ff */
[----:B------:R-:W-:Y:S01]  /*5680*/  @!UP1 UIADD3 UR8, UPT, UPT, UR6, 0x400, URZ ;  /* 0x0000040006089890 */ /* 0x000fe2000fffe0ff */
[----:B------:R-:W-:Y:S01]  /*5690*/  SEL R29, R29, RZ, P0 ;  /* 0x000000ff1d1d7207 */ /* 0x000fe20000000000 */
[----:B------:R-:W-:Y:S01]  /*56a0*/  VOTEU.ALL UP1, P5 ;  /* 0x0000000000ff7886 */ /* 0x000fe20002820000 */
[----:B------:R-:W-:Y:S02]  /*56b0*/  LOP3.LUT R28, R28, R3, RZ, 0x3c, !PT ;  /* 0x000000031c1c7212 */ /* 0x000fe400078e3cff */
[----:B------:R-:W-:Y:S01]  /*56c0*/  IMAD.U32 R11, RZ, RZ, UR7 ;  /* 0x00000007ff0b7e24 */ /* 0x000fe2000f8e00ff */
[----:B------:R-:W-:Y:S04]  /*56d0*/  @!P5 R2UR UR16, R10 ;  /* 0x000000000a10d2ca */ /* 0x000fe800000e0000 */
[----:B------:R-:W-:Y:S11]  /*56e0*/  @!P5 R2UR UR17, R11 ;  /* 0x000000000b11d2ca */ /* 0x000ff600000e0000 */
[----:B------:R-:W-:Y:S02]  /*56f0*/  @!UPT UIADD3 URZ, UPT, UPT, URZ, URZ, URZ ;  /* 0x000000fffffff290 */ /* 0x000fe4000fffe0ff */
[----:B------:R3:W-:Y:S01]  /*5700*/  @!UP1 UTMALDG.3D [UR8], [UR16], desc[UR14] ;  /* 0x00000e08100095b4 */ /* 0x0007e20008011000 */
[----:B------:R3:W-:Y:S01]  /*5710*/  @!P5 SYNCS.ARRIVE.TRANS64.RED.A0TR RZ, [UR6+0x220], R25 ;  /* 0x00022019ffffd9a7 */ /* 0x0007e20008300406 */
[----:B------:R-:W-:Y:S01]  /*5720*/  UPLOP3.LUT UP1, UPT, UPT, UPT, UPT, 0x80, 0x8 ;  /* 0x000000000008789c */ /* 0x000fe20003f2f070 */
[----:B------:R-:W-:Y:S01]  /*5730*/  SYNCS.ARRIVE.TRANS64.RED.A1T0 RZ, [UR37], RZ ;  /* 0x000000ffffff79a7 */ /* 0x000fe20008100425 */
[----:B------:R-:W-:Y:S09]  /*5740*/  @P3 BRA `(.L_x_106) ;  /* 0xfffffff400b43947 */ /* 0x000ff2000383ffff */
[----:B------:R-:W-:Y:S07]  /*5750*/  MOV R0, UR6 ;  /* 0x0000000600007c02 */ /* 0x000fee0008000f00 */
.L_x_107:
[----:B-1----:R-:W-:-:S04]  /*5760*/  SHF.L.U32 R3, R30, 0x1f, RZ ;  /* 0x0000001f1e037819 */ /* 0x002fc800000006ff */
[----:B------:R1:W2:Y:S03]  /*5770*/  SYNCS.PHASECHK.TRANS64.TRYWAIT P0, [R0+URZ+0x228], R3 ;  /* 0x00022803000075a7 */ /* 0x0002a600080011ff */
[----:B--2---:R-:W-:Y:S05]  /*5780*/  @!P0 NANOSLEEP.SYNCS 0x989680 ;  /* 0x009896800000895d */ /* 0x004fea0003900000 */
[----:B------:R-:W2:Y:S02]  /*5790*/  @!P0 SYNCS.PHASECHK.TRANS64 P0, [R0+URZ+0x228], R3 ;  /* 0x00022803000085a7 */ /* 0x000ea400080010ff */
[----:B--23--:R-:W-:Y:S05]  /*57a0*/  @P0 EXIT ;  /* 0x000000000000094d */ /* 0x00cfea0003800000 */
[----:B------:R-:W-:Y:S05]  /*57b0*/  BRA `(.L_x_107) ;  /* 0xfffffffc00e87947 */ /* 0x000fea000383ffff */
.L_x_98:
[----:B------:R-:W-:-:S06]  /*57c0*/  UISETP.GE.AND UP1, UPT, UR8, 0x4, UPT ;  /* 0x000000040800788c */ /* 0x000fcc000bf26270 */
[----:B------:R-:W-:-:S13]  /*57d0*/  PLOP3.LUT P0, PT, PT, PT, UP1, 0x80, 0x8 ;  /* 0x000000000008781c */ /* 0x000fda0003f0f018 */
[----:B------:R-:W-:Y:S05]  /*57e0*/  @!P0 EXIT ;  /* 0x000000000000894d */ /* 0x000fea0003800000 */
[----:B------:R-:W-:Y:S01]  /*57f0*/  BAR.SYNC.DEFER_BLOCKING 0x6, 0xa0 ;  /* 0x0182800000007b1d */ /* 0x000fe20000010000 */
[C---:B------:R-:W-:Y:S02]  /*5800*/  IMAD.SHL.U32 R3, R166.reuse, 0x40, RZ ;  /* 0x00000040a6037824 */ /* 0x040fe400078e00ff */
[----:B------:R-:W-:Y:S02]  /*5810*/  HFMA2 R76, -RZ, RZ, 0, 0 ;  /* 0x00000000ff4c7431 */ /* 0x000fe400000001ff */
[C---:B------:R-:W-:Y:S01]  /*5820*/  IMAD.SHL.U32 R168, R166.reuse, 0x8, RZ ;  /* 0x00000008a6a87824 */ /* 0x040fe200078e00ff */
[----:B------:R-:W-:Y:S01]  /*5830*/  CS2R R174, SRZ ;  /* 0x0000000000ae7805 */ /* 0x000fe2000001ff00 */
[----:B------:R-:W-:Y:S01]  /*5840*/  IMAD.U32 R79, R166, 0x10000, RZ ;  /* 0x00010000a64f7824 */ /* 0x000fe200078e00ff */
[----:B------:R-:W-:Y:S01]  /*5850*/  UMOV UR43, 0x400 ;  /* 0x00000400002b7882 */ /* 0x000fe20000000000 */
[----:B------:R-:W-:Y:S01]  /*5860*/  LOP3.LUT R5, R3, 0x180, RZ, 0xc0, !PT ;  /* 0x0000018003057812 */ /* 0x000fe200078ec0ff */
[----:B------:R-:W-:Y:S01]  /*5870*/  ULEA UR43, UR37, UR43, 0x18 ;  /* 0x0000002b252b7291 */ /* 0x000fe2000f8ec0ff */
[----:B------:R-:W1:Y:S01]  /*5880*/  LDC R167, c[0x0][0x370] ;  /* 0x0000dc00ffa77b82 */ /* 0x000e620000000800 */
[----:B------:R-:W-:Y:S01]  /*5890*/  LOP3.LUT R79, R79, 0x600000, RZ, 0xc0, !PT ;  /* 0x006000004f4f7812 */ /* 0x000fe200078ec0ff */
[----:B------:R-:W-:Y:S01]  /*58a0*/  IMAD.MOV.U32 R181, RZ, RZ, RZ ;  /* 0x000000ffffb57224 */ /* 0x000fe200078e00ff */
[----:B------:R-:W-:Y:S01]  /*58b0*/  LOP3.LUT R168, R5, 0x30, R168, 0xf8, !PT ;  /* 0x0000003005a87812 */ /* 0x000fe200078ef8a8 */
[----:B------:R-:W-:Y:S01]  /*58c0*/  UIADD3 UR4, UPT, UPT, UR43, 0x2400, URZ ;  /* 0x000024002b047890 */ /* 0x000fe2000fffe0ff */
[----:B------:R-:W-:Y:S01]  /*58d0*/  IMAD.MOV.U32 R173, RZ, RZ, RZ ;  /* 0x000000ffffad7224 */ /* 0x000fe200078e00ff */
[----:B------:R-:W2:Y:S01]  /*58e0*/  LDCU.64 UR46, c[0x0][0x348] ;  /* 0x00006900ff2e77ac */ /* 0x000ea20008000a00 */
[----:B------:R-:W-:Y:S01]  /*58f0*/  LOP3.LUT R168, R168, 0x1e40, R3, 0xf8, !PT ;  /* 0x00001e40a8a87812 */ /* 0x000fe200078ef803 */
[----:B------:R-:W4:Y:S01]  /*5900*/  LDC R74, c[0x0][0xb0c] ;  /* 0x0002c300ff4a7b82 */ /* 0x000f220000000800 */
[----:B------:R-:W-:Y:S01]  /*5910*/  IMAD.SHL.U32 R3, R166, 0x10, RZ ;  /* 0x00000010a6037824 */ /* 0x000fe200078e00ff */
[----:B------:R-:W-:Y:S01]  /*5920*/  MOV R179, UR4 ;  /* 0x0000000400b37c02 */ /* 0x000fe20008000f00 */
[----:B------:R-:W1:Y:S03]  /*5930*/  LDCU.64 UR38, c[0x0][0x888] ;  /* 0x00011100ff2677ac */ /* 0x000e660008000a00 */
[C---:B------:R-:W-:Y:S01]  /*5940*/  LOP3.LUT R5, R3.reuse, 0x20, RZ, 0xc0, !PT ;  /* 0x0000002003057812 */ /* 0x040fe200078ec0ff */
[----:B------:R-:W3:Y:S01]  /*5950*/  LDS R0, [UR43+0x2f0] ;  /* 0x0002f02bff007984 */ /* 0x000ee20008000800 */
[----:B------:R-:W1:Y:S01]  /*5960*/  LDC R170, c[0x0][0xb20] ;  /* 0x0002c800ffaa7b82 */ /* 0x000e620000000800 */
[----:B------:R-:W-:Y:S01]  /*5970*/  LOP3.LUT R3, R3, 0x40, RZ, 0xc0, !PT ;  /* 0x0000004003037812 */ /* 0x000fe200078ec0ff */
[----:B------:R-:W-:-:S06]  /*5980*/  UIADD3 UR42, UPT, UPT, UR43, 0x400, URZ ;  /* 0x000004002b2a7890 */ /* 0x000fcc000fffe0ff */
[----:B------:R-:W1:Y:S08]  /*5990*/  LDC R73, c[0x0][0xb30] ;  /* 0x0002cc00ff497b82 */ /* 0x000e700000000800 */
[----:B------:R-:W1:Y:S08]  /*59a0*/  LDC.64 R152, c[0x0][0xb10] ;  /* 0x0002c400ff987b82 */ /* 0x000e700000000a00 */
[----:B------:R-:W1:Y:S08]  /*59b0*/  LDC.64 R70, c[0x0][0xb18] ;  /* 0x0002c600ff467b82 */ /* 0x000e700000000a00 */
[----:B------:R-:W1:Y:S01]  /*59c0*/  LDC.64 R148, c[0x0][0x888] ;  /* 0x00022200ff947b82 */ /* 0x000e620000000a00 */
[----:B---3--:R-:W-:-:S07]  /*59d0*/  IMAD.IADD R79, R0, 0x1, R79 ;  /* 0x00000001004f7824 */ /* 0x008fce00078e024f */
[----:B------:R-:W3:Y:S01]  /*59e0*/  LDC.64 R68, c[0x0][0xb28] ;  /* 0x0002ca00ff447b82 */ /* 0x000ee20000000a00 */
[----:B------:R-:W-:-:S05]  /*59f0*/  VIADD R0, R168, UR43 ;  /* 0x0000002ba8007c36 */ /* 0x000fca0008000000 */
[--C-:B------:R-:W-:Y:S02]  /*5a00*/  IADD3 R178, PT, PT, -R5, 0x400, R0.reuse ;  /* 0x0000040005b27810 */ /* 0x100fe40007ffe100 */
[----:B------:R-:W1:Y:S01]  /*5a10*/  LDC.64 R150, c[0x0][0x890] ;  /* 0x00022400ff967b82 */ /* 0x000e620000000a00 */
[----:B------:R-:W-:Y:S02]  /*5a20*/  IADD3 R177, PT, PT, -R3, 0x400, R0 ;  /* 0x0000040003b17810 */ /* 0x000fe40007ffe100 */
[----:B------:R-:W-:-:S05]  /*5a30*/  IMAD.IADD R176, R178, 0x1, -R3 ;  /* 0x00000001b2b07824 */ /* 0x000fca00078e0a03 */
[----:B------:R-:W1:Y:S08]  /*5a40*/  LDC.64 R146, c[0x0][0x8b0] ;  /* 0x00022c00ff927b82 */ /* 0x000e700000000a00 */
[----:B------:R-:W1:Y:S08]  /*5a50*/  LDC.64 R144, c[0x0][0x8a8] ;  /* 0x00022a00ff907b82 */ /* 0x000e700000000a00 */
[----:B--2-4-:R-:W1:Y:S02]  /*5a60*/  LDC R172, c[0x0][0x374] ;  /* 0x0000dd00ffac7b82 */ /* 0x014e640000000800 */
.L_x_125:
[C---:B------:R-:W-:Y:S02]  /*5a70*/  LEA R0, R181.reuse, UR43, 0x3 ;  /* 0x0000002bb5007c11 */ /* 0x040fe4000f8e18ff */
[----:B------:R-:W-:Y:S02]  /*5a80*/  SHF.L.U32 R3, R174, 0x1f, RZ ;  /* 0x0000001fae037819 */ /* 0x000fe400000006ff */
[----:B------:R-:W-:Y:S02]  /*5a90*/  LEA R16, R181, UR43, 0x4 ;  /* 0x0000002bb5107c11 */ /* 0x000fe4000f8e20ff */
[----:B--2---:R-:W2:Y:S02]  /*5aa0*/  SYNCS.PHASECHK.TRANS64.TRYWAIT P0, [R0+URZ+0x240], R3 ;  /* 0x00024003000075a7 */ /* 0x004ea400080011ff */
[----:B-12---:R-:W-:Y:S05]  /*5ab0*/  @!P0 BRA `(.L_x_108) ;  /* 0x0000003400308947 */ /* 0x006fea0003800000 */
.L_x_217:
[----:B------:R-:W4:Y:S01]  /*5ac0*/  LDC.64 R12, c[0x0][0xb10] ;  /* 0x0002c400ff0c7b82 */ /* 0x000f220000000a00 */
[----:B------:R-:W3:Y:S01]  /*5ad0*/  LDS.128 R16, [R16+0x2d0] ;  /* 0x0002d00010107984 */ /* 0x000ee20000000c00 */
[----:B-1----:R-:W-:Y:S01]  /*5ae0*/  ISETP.NE.AND P1, PT, R73, 0x1, PT ;  /* 0x000000014900780c */ /* 0x002fe20003f25270 */
[----:B--2---:R-:W-:Y:S01]  /*5af0*/  VIADD R0, R0, 0x250 ;  /* 0x0000025000007836 */ /* 0x004fe20000000000 */
[----:B------:R-:W-:Y:S04]  /*5b00*/  ISETP.GE.AND P0, PT, R72, 0x1, PT ;  /* 0x000000014800780c */ /* 0x000fe80003f06270 */
[----:B------:R-:W1:Y:S01]  /*5b10*/  LDC.64 R10, c[0x0][0xb18] ;  /* 0x0002c600ff0a7b82 */ /* 0x000e620000000a00 */
[----:B------:R-:W-:Y:S01]  /*5b20*/  PRMT R0, RZ, 0x654, R0 ;  /* 0x00000654ff007816 */ /* 0x000fe20000000000 */
[----:B------:R-:W-:Y:S01]  /*5b30*/  @!PT LDS RZ, [RZ] ;  /* 0x00000000fffff984 */ /* 0x000fe20000000800 */
[----:B------:R-:W-:Y:S01]  /*5b40*/  @!PT LDS RZ, [RZ] ;  /* 0x00000000fffff984 */ /* 0x000fe20000000800 */
[----:B------:R-:W-:Y:S01]  /*5b50*/  @!PT LDS RZ, [RZ] ;  /* 0x00000000fffff984 */ /* 0x000fe20000000800 */
[----:B------:R-:W-:Y:S01]  /*5b60*/  @!PT LDS RZ, [RZ] ;  /* 0x00000000fffff984 */ /* 0x000fe20000000800 */
[----:B------:R2:W-:Y:S06]  /*5b70*/  MEMBAR.ALL.CTA ;  /* 0x0000000000007992 */ /* 0x0005ec0000008000 */
[----:B--2---:R-:W2:Y:S01]  /*5b80*/  FENCE.VIEW.ASYNC.S ;  /* 0x00000000000073c6 */ /* 0x004ea20000000000 */
[----:B------:R-:W1:Y:S08]  /*5b90*/  @!P1 LDC R14, c[0x0][0xb20] ;  /* 0x0002c800ff0e9b82 */ /* 0x000e700000000800 */
[----:B------:R-:W1:Y:S01]  /*5ba0*/  @!P1 LDC R9, c[0x0][0xb0c] ;  /* 0x0002c300ff099b82 */ /* 0x000e620000000800 */
[----:B--2---:R2:W-:Y:S01]  /*5bb0*/  SYNCS.ARRIVE.TRANS64.RED.A1T0 RZ, [R0+URZ], RZ ;  /* 0x000000ff00ff79a7 */ /* 0x0045e200081004ff */
[----:B---3--:R-:W-:Y:S04]  /*5bc0*/  LOP3.LUT P4, RZ, R18, 0x1, RZ, 0xc0, !PT ;  /* 0x0000000112ff7812 */ /* 0x008fe8000788c0ff */
[----:B------:R-:W-:Y:S09]  /*5bd0*/  P2R R180, PR, RZ, 0x10 ;  /* 0x00000010ffb47803 */ /* 0x000ff20000000000 */
[----:B------:R-:W-:Y:S02]  /*5be0*/  @P4 MOV R77, R16 ;  /* 0x00000010004d4202 */ /* 0x000fe40000000f00 */
[----:B------:R-:W-:Y:S01]  /*5bf0*/  @P4 LOP3.LUT R75, R17, 0xffff, RZ, 0xc0, !PT ;  /* 0x0000ffff114b4812 */ /* 0x000fe200078ec0ff */
[----:B--2-4-:R-:W-:Y:S06]  /*5c00*/  @!P0 BRA `(.L_x_109) ;  /* 0x0000000000a48947 */ /* 0x014fec0003800000 */
[----:B------:R-:W-:Y:S01]  /*5c10*/  IMAD.HI.U32 R21, R172, R71, RZ ;  /* 0x00000047ac157227 */ /* 0x000fe200078e00ff */
[----:B------:R-:W-:Y:S02]  /*5c20*/  ISETP.NE.AND P0, PT, R70, 0x1, PT ;  /* 0x000000014600780c */ /* 0x000fe40003f05270 */
[----:B------:R-:W-:Y:S01]  /*5c30*/  ISETP.NE.AND P2, PT, R72, 0x1, PT ;  /* 0x000000014800780c */ /* 0x000fe20003f45270 */
[----:B------:R-:W-:Y:S01]  /*5c40*/  IMAD.HI.U32 R20, R167, R152, RZ ;  /* 0x00000098a7147227 */ /* 0x000fe200078e00ff */
[----:B------:R-:W-:Y:S02]  /*5c50*/  SHF.R.U32.HI R21, RZ, R170, R21 ;  /* 0x000000aaff157219 */ /* 0x000fe40000011615 */
[----:B------:R-:W-:Y:S01]  /*5c60*/  ISETP.NE.AND P3, PT, R74, 0x1, PT ;  /* 0x000000014a00780c */ /* 0x000fe20003f65270 */
[----:B------:R-:W-:Y:S01]  /*5c70*/  IMAD.HI.U32 R24, R77, R152, RZ ;  /* 0x000000984d187227 */ /* 0x000fe200078e00ff */
[----:B------:R-:W-:Y:S02]  /*5c80*/  SHF.R.U32.HI R20, RZ, R153, R20 ;  /* 0x00000099ff147219 */ /* 0x000fe40000011614 */
[----:B------:R-:W-:Y:S01]  /*5c90*/  SEL R3, R172, R21, !P0 ;  /* 0x00000015ac037207 */ /* 0x000fe20004000000 */
[----:B------:R-:W-:Y:S01]  /*5ca0*/  IMAD.HI.U32 R21, R75, R71, RZ ;  /* 0x000000474b157227 */ /* 0x000fe200078e00ff */
[----:B------:R-:W-:Y:S02]  /*5cb0*/  SEL R7, R167, R20, !P3 ;  /* 0x00000014a7077207 */ /* 0x000fe40005800000 */
[----:B------:R-:W-:Y:S01]  /*5cc0*/  SHF.R.U32.HI R24, RZ, R153, R24 ;  /* 0x00000099ff187219 */ /* 0x000fe20000011618 */
[-C--:B------:R-:W-:Y:S04]  /*5cd0*/  IMAD.HI.U32 R20, R3, R68.reuse, RZ ;  /* 0x0000004403147227 */ /* 0x080fe800078e00ff */
[----:B------:R-:W-:Y:S01]  /*5ce0*/  IMAD.HI.U32 R22, R7, R68, RZ ;  /* 0x0000004407167227 */ /* 0x000fe200078e00ff */
[-C--:B------:R-:W-:Y:S02]  /*5cf0*/  @P2 SHF.R.U32.HI R3, RZ, R69.reuse, R20 ;  /* 0x00000045ff032219 */ /* 0x080fe40000011614 */
[----:B------:R-:W-:Y:S02]  /*5d00*/  SHF.R.U32.HI R20, RZ, R170, R21 ;  /* 0x000000aaff147219 */ /* 0x000fe40000011615 */
[----:B------:R-:W-:Y:S01]  /*5d10*/  @P2 SHF.R.U32.HI R7, RZ, R69, R22 ;  /* 0x00000045ff072219 */ /* 0x000fe20000011616 */
[C---:B------:R-:W-:Y:S01]  /*5d20*/  IMAD R2, R72.reuse, R3, RZ ;  /* 0x0000000348027224 */ /* 0x040fe200078e02ff */
[----:B------:R-:W-:Y:S02]  /*5d30*/  SEL R5, R75, R20, !P0 ;  /* 0x000000144b057207 */ /* 0x000fe40004000000 */
[----:B------:R-:W-:Y:S01]  /*5d40*/  SEL R3, R77, R24, !P3 ;  /* 0x000000184d037207 */ /* 0x000fe20005800000 */
[----:B------:R-:W-:Y:S01]  /*5d50*/  IMAD R4, R72, R7, RZ ;  /* 0x0000000748047224 */ /* 0x000fe200078e02ff */
[C---:B------:R-:W-:Y:S01]  /*5d60*/  ISETP.GE.AND P0, PT, R5.reuse, R2, PT ;  /* 0x000000020500720c */ /* 0x040fe20003f06270 */
[----:B------:R-:W-:Y:S03]  /*5d70*/  IMAD.HI.U32 R6, R5, R68, RZ ;  /* 0x0000004405067227 */ /* 0x000fe600078e00ff */
[----:B------:R-:W-:Y:S01]  /*5d80*/  ISETP.GE.OR P0, PT, R3, R4, P0 ;  /* 0x000000040300720c */ /* 0x000fe20000706670 */
[----:B------:R-:W-:Y:S01]  /*5d90*/  IMAD.MOV R4, RZ, RZ, -R3 ;  /* 0x000000ffff047224 */ /* 0x000fe200078e0a03 */
[-C--:B------:R-:W-:Y:S03]  /*5da0*/  SHF.R.U32.HI R6, RZ, R69.reuse, R6 ;  /* 0x00000045ff067219 */ /* 0x080fe60000011606 */
[----:B------:R-:W-:Y:S01]  /*5db0*/  IMAD R77, R74, R4, R77 ;  /* 0x000000044a4d7224 */ /* 0x000fe200078e024d */
[----:B------:R-:W-:Y:S05]  /*5dc0*/  SEL R15, R5, R6, !P2 ;  /* 0x00000006050f7207 */ /* 0x000fea0005000000 */
[----:B------:R-:W-:Y:S02]  /*5dd0*/  IMAD.MOV R6, RZ, RZ, -R15 ;  /* 0x000000ffff067224 */ /* 0x000fe400078e0a0f */
[C---:B------:R-:W-:Y:S04]  /*5de0*/  @!P0 IMAD.HI.U32 R2, R3.reuse, R68, RZ ;  /* 0x0000004403028227 */ /* 0x040fe800078e00ff */
[----:B------:R-:W-:Y:S01]  /*5df0*/  IMAD R6, R72, R6, R5 ;  /* 0x0000000648067224 */ /* 0x000fe200078e0205 */
[----:B------:R-:W-:Y:S04]  /*5e00*/  @!P0 SHF.R.U32.HI R2, RZ, R69, R2 ;  /* 0x00000045ff028219 */ /* 0x000fe80000011602 */
[----:B------:R-:W-:Y:S02]  /*5e10*/  @!P0 SEL R0, R3, R2, !P2 ;  /* 0x0000000203008207 */ /* 0x000fe40005000000 */
[----:B------:R-:W-:Y:S02]  /*5e20*/  IADD3 R2, PT, PT, -R5, RZ, RZ ;  /* 0x000000ff05027210 */ /* 0x000fe40007ffe1ff */
[----:B------:R-:W-:Y:S01]  /*5e30*/  @!P0 IADD3 R8, PT, PT, R15, -R0, RZ ;  /* 0x800000000f088210 */ /* 0x000fe20007ffe0ff */
[----:B------:R-:W-:Y:S02]  /*5e40*/  @!P0 IMAD R0, R7, R6, R0 ;  /* 0x0000000607008224 */ /* 0x000fe400078e0200 */
[----:B------:R-:W-:Y:S02]  /*5e50*/  IMAD R75, R70, R2, R75 ;  /* 0x00000002464b7224 */ /* 0x000fe400078e024b */
[----:B------:R-:W-:Y:S02]  /*5e60*/  @!P0 IMAD R5, R8, R72, R3 ;  /* 0x0000004808058224 */ /* 0x000fe400078e0203 */
[----:B------:R-:W-:Y:S04]  /*5e70*/  @!P0 IMAD.MOV.U32 R3, RZ, RZ, R0 ;  /* 0x000000ffff038224 */ /* 0x000fe800078e0000 */
[----:B------:R-:W-:Y:S02]  /*5e80*/  IMAD R77, R3, R74, R77 ;  /* 0x0000004a034d7224 */ /* 0x000fe400078e024d */
[----:B------:R-:W-:Y:S07]  /*5e90*/  IMAD R75, R5, R70, R75 ;  /* 0x00000046054b7224 */ /* 0x000fee00078e024b */
.L_x_109:
[----:B------:R-:W-:Y:S01]  /*5ea0*/  @!P1 IMAD.HI.U32 R0, R77, R12, RZ ;  /* 0x0000000c4d009227 */ /* 0x000fe200078e00ff */
[----:B-1----:R-:W-:Y:S01]  /*5eb0*/  @!P1 ISETP.NE.AND P0, PT, R10, 0x1, PT ;  /* 0x000000010a00980c */ /* 0x002fe20003f05270 */
[----:B------:R-:W-:Y:S01]  /*5ec0*/  ULOP3.LUT UP0, URZ, UR42, 0x1b0, URZ, 0xc0, !UPT ;  /* 0x000001b02aff7892 */ /* 0x000fe2000f80c0ff */
[----:B------:R-:W-:Y:S01]  /*5ed0*/  @!P1 ISETP.NE.AND P2, PT, R9, 0x1, PT ;  /* 0x000000010900980c */ /* 0x000fe20003f45270 */
[----:B------:R-:W-:Y:S01]  /*5ee0*/  @!P1 IMAD.HI.U32 R3, R75, R11, RZ ;  /* 0x0000000b4b039227 */ /* 0x000fe200078e00ff */
[----:B------:R-:W-:Y:S02]  /*5ef0*/  @!P1 SHF.R.U32.HI R0, RZ, R13, R0 ;  /* 0x0000000dff009219 */ /* 0x000fe40000011600 */
[----:B------:R-:W-:Y:S01]  /*5f00*/  @P4 SHF.R.U32.HI R171, RZ, 0x10, R17 ;  /* 0x00000010ffab4819 */ /* 0x000fe20000011611 */
[----:B------:R-:W-:Y:S01]  /*5f10*/  VIADD R181, R181, 0x1 ;  /* 0x00000001b5b57836 */ /* 0x000fe20000000000 */
[----:B------:R-:W-:Y:S02]  /*5f20*/  @!P1 SHF.R.U32.HI R2, RZ, R14, R3 ;  /* 0x0000000eff029219 */ /* 0x000fe40000011603 */
[----:B------:R-:W-:Y:S02]  /*5f30*/  @!P1 SEL R3, R77, R0, !P2 ;  /* 0x000000004d039207 */ /* 0x000fe40005000000 */
[----:B------:R-:W-:Y:S05]  /*5f40*/  @!P1 SEL R2, R75, R2, !P0 ;  /* 0x000000024b029207 */ /* 0x000fea0004000000 */
[----:B------:R-:W-:Y:S02]  /*5f50*/  @!P1 IMAD.IADD R0, R2, 0x1, -R3 ;  /* 0x0000000102009824 */ /* 0x000fe400078e0a03 */
[----:B------:R-:W-:Y:S02]  /*5f60*/  @!P1 IMAD.IADD R2, R3, 0x1, -R2 ;  /* 0x0000000103029824 */ /* 0x000fe400078e0a02 */
[----:B------:R-:W-:Y:S02]  /*5f70*/  @!P1 IMAD R77, R0, R9, R77 ;  /* 0x00000009004d9224 */ /* 0x000fe400078e024d */
[----:B------:R-:W-:Y:S01]  /*5f80*/  @!P1 IMAD R75, R2, R10, R75 ;  /* 0x0000000a024b9224 */ /* 0x000fe200078e024b */
[----:B------:R-:W-:Y:S06]  /*5f90*/  BRA.U !UP0, `(.L_x_110) ;  /* 0x0000000108407547 */ /* 0x000fec000b800000 */
[----:B------:R-:W1:Y:S01]  /*5fa0*/  LDCU.64 UR8, c[0x4][0x80] ;  /* 0x01001000ff0877ac */ /* 0x000e620008000a00 */
[----:B------:R-:W-:Y:S01]  /*5fb0*/  MOV R3, 0x0 ;  /* 0x0000000000037802 */ /* 0x000fe20000000f00 */
[----:B------:R-:W-:Y:S02]  /*5fc0*/  HFMA2 R12, -RZ, RZ, 0, 5.9604644775390625e-08 ;  /* 0x00000001ff0c7431 */ /* 0x000fe400000001ff */
[----:B------:R-:W-:Y:S02]  /*5fd0*/  IMAD.MOV.U32 R8, RZ, RZ, 0x70 ;  /* 0x00000070ff087424 */ /* 0x000fe400078e00ff */
[----:B------:R-:W-:Y:S01]  /*5fe0*/  IMAD.MOV.U32 R13, RZ, RZ, RZ ;  /* 0x000000ffff0d7224 */ /* 0x000fe200078e00ff */
[----:B------:R-:W2:Y:S01]  /*5ff0*/  LDCU.64 UR6, c[0x4][0x88] ;  /* 0x01001100ff0677ac */ /* 0x000ea20008000a00 */
[----:B------:R-:W3:Y:S01]  /*6000*/  LDC.64 R2, c[0x4][R3] ;  /* 0x0100000003027b82 */ /* 0x000ee20000000a00 */
[----:B------:R-:W4:Y:S01]  /*6010*/  LDCU.64 UR4, c[0x4][0x8] ;  /* 0x01000100ff0477ac */ /* 0x000f220008000a00 */
[----:B-1----:R-:W-:Y:S01]  /*6020*/  MOV R5, UR9 ;  /* 0x0000000900057c02 */ /* 0x002fe20008000f00 */
[----:B------:R-:W-:Y:S01]  /*6030*/  IMAD.U32 R4, RZ, RZ, UR8 ;  /* 0x00000008ff047e24 */ /* 0x000fe2000f8e00ff */
[----:B--2---:R-:W-:Y:S01]  /*6040*/  MOV R7, UR7 ;  /* 0x0000000700077c02 */ /* 0x004fe20008000f00 */
[----:B------:R-:W-:Y:S01]  /*6050*/  IMAD.U32 R6, RZ, RZ, UR6 ;  /* 0x00000006ff067e24 */ /* 0x000fe2000f8e00ff */
[----:B----4-:R-:W-:Y:S01]  /*6060*/  MOV R11, UR5 ;  /* 0x00000005000b7c02 */ /* 0x010fe20008000f00 */
[----:B------:R-:W-:Y:S02]  /*6070*/  IMAD.U32 R10, RZ, RZ, UR4 ;  /* 0x00000004ff0a7e24 */ /* 0x000fe4000f8e00ff */
[----:B------:R-:W-:Y:S07]  /*6080*/  LEPC R20, `(.L_x_110) ;  /* 0x000000001014794e */ /* 0x000fee0000000000 */
[----:B---3-5:R-:W-:Y:S05]  /*6090*/  CALL.ABS.NOINC R2 ;  /* 0x0000000002007343 */ /* 0x028fea0003c00000 */
.L_x_110:
[----:B------:R-:W-:Y:S01]  /*60a0*/  LOP3.LUT P0, RZ, R179, 0x1b0, RZ, 0xc0, !PT ;  /* 0x000001b0b3ff7812 */ /* 0x000fe2000780c0ff */
[----:B------:R-:W-:Y:S11]  /*60b0*/  BSSY.RECONVERGENT B6, `(.L_x_111) ;  /* 0x0000013000067945 */ /* 0x000ff60003800200 */
[----:B------:R-:W-:Y:S01]  /*60c0*/  @!UPT UIADD3 URZ, UPT, UPT, URZ, URZ, URZ ;  /* 0x000000fffffff290 */ /* 0x000fe2000fffe0ff */
[----:B------:R-:W-:Y:S05]  /*60d0*/  @!P0 BRA `(.L_x_112) ;  /* 0x0000000000408947 */ /* 0x000fea0003800000 */
        /* <DEDUP_REMOVED lines=16> */
.L_x_112:
[----:B------:R-:W-:Y:S05]  /*61e0*/  BSYNC.RECONVERGENT B6 ;  /* 0x0000000000067941 */ /* 0x000fea0003800200 */
.L_x_111:
[----:B------:R-:W-:Y:S01]  /*61f0*/  ISETP.NE.U32.AND P3, PT, R150, RZ, PT ;  /* 0x000000ff9600720c */ /* 0x000fe20003f65070 */
[----:B------:R-:W-:Y:S01]  /*6200*/  UISETP.NE.AND UP1, UPT, UR44, URZ, UPT ;  /* 0x000000ff2c00728c */ /* 0x000fe2000bf25270 */
[----:B------:R-:W-:Y:S02]  /*6210*/  ISETP.NE.U32.AND P4, PT, R146, RZ, PT ;  /* 0x000000ff9200720c */ /* 0x000fe40003f85070 */
[----:B------:R-:W-:Y:S02]  /*6220*/  ISETP.NE.AND.EX P3, PT, R151, RZ, PT, P3 ;  /* 0x000000ff9700720c */ /* 0x000fe40003f65330 */
[----:B------:R-:W-:Y:S02]  /*6230*/  PLOP3.LUT P1, PT, PT, PT, PT, 0x8, 0x80 ;  /* 0x000000000080781c */ /* 0x000fe40003f2e170 */
[----:B------:R-:W-:Y:S02]  /*6240*/  PLOP3.LUT P0, PT, PT, PT, UP1, 0x80, 0x8 ;  /* 0x000000000008781c */ /* 0x000fe40003f0f018 */
[----:B------:R-:W-:Y:S02]  /*6250*/  ISETP.NE.AND.EX P4, PT, R147, RZ, PT, P4 ;  /* 0x000000ff9300720c */ /* 0x000fe40003f85340 */
[----:B------:R-:W1:Y:S09]  /*6260*/  @UP1 LDCU.64 UR4, c[0x0][0x888] ;  /* 0x00011100ff0417ac */ /* 0x000e720008000a00 */
[----:B------:R-:W-:Y:S01]  /*6270*/  @P0 PLOP3.LUT P1, PT, P3, PT, PT, 0x80, 0x8 ;  /* 0x000000000008081c */ /* 0x000fe20001f2f070 */
[----:B-1----:R-:W-:Y:S04]  /*6280*/  @UP1 UISETP.NE.U32.AND UP0, UPT, UR4, URZ, UPT ;  /* 0x000000ff0400128c */ /* 0x002fe8000bf05070 */
[----:B------:R-:W-:Y:S04]  /*6290*/  @UP1 UISETP.NE.AND.EX UP0, UPT, UR5, URZ, UPT, UP0 ;  /* 0x000000ff0500128c */ /* 0x000fe8000bf05300 */
[----:B------:R-:W-:Y:S01]  /*62a0*/  @UP1 USEL UR4, URZ, 0xffffffff, UP0 ;  /* 0xffffffffff041887 */ /* 0x000fe20008000000 */
[----:B------:R-:W-:Y:S11]  /*62b0*/  @!P3 BRA `(.L_x_113) ;  /* 0x00000000002cb947 */ /* 0x000ff60003800000 */
[----:B------:R-:W-:Y:S01]  /*62c0*/  ISETP.NE.U32.AND P2, PT, R148, RZ, PT ;  /* 0x000000ff9400720c */ /* 0x000fe20003f45070 */
[----:B------:R-:W-:Y:S03]  /*62d0*/  IMAD.MOV.U32 R164, RZ, RZ, 0x1 ;  /* 0x00000001ffa47424 */ /* 0x000fe600078e00ff */
[----:B------:R-:W-:Y:S11]  /*62e0*/  ISETP.NE.AND.EX P2, PT, R149, RZ, PT, P2 ;  /* 0x000000ff9500720c */ /* 0x000ff60003f45320 */
[----:B------:R-:W-:Y:S02]  /*62f0*/  @!UPT UIADD3 URZ, UPT, UPT, URZ, URZ, URZ ;  /* 0x000000fffffff290 */ /* 0x000fe4000fffe0ff */
[----:B------:R-:W1:Y:S01]  /*6300*/  @P2 LDC.64 R2, c[0x0][0x888] ;  /* 0x00022200ff022b82 */ /* 0x000e620000000a00 */
[----:B------:R-:W-:Y:S04]  /*6310*/  @P2 IMAD R0, R150, UR36, RZ ;  /* 0x0000002496002c24 */ /* 0x000fe8000f8e02ff */
[----:B-1----:R-:W-:Y:S04]  /*6320*/  @P2 IMAD.WIDE R2, R0, 0x4, R2 ;  /* 0x0000000400022825 */ /* 0x002fe800078e0202 */
[----:B------:R-:W-:Y:S01]  /*6330*/  HFMA2 R0, -RZ, RZ, 0, 5.9604644775390625e-08 ;  /* 0x00000001ff007431 */ /* 0x000fe200000001ff */
[----:B-----5:R1:W5:Y:S04]  /*6340*/  @P2 LDG.E R81, desc[UR40][R2.64] ;  /* 0x0000002802512981 */ /* 0x020368000c1e1900 */
[----:B------:R-:W-:Y:S01]  /*6350*/  @!P2 PRMT R164, R0, 0x7610, R164 ;  /* 0x0000761000a4a816 */ /* 0x000fe200000000a4 */
[----:B-1----:R-:W2:Y:S06]  /*6360*/  @!P2 LDC R81, c[0x0][0x880] ;  /* 0x00022000ff51ab82 */ /* 0x002eac0000000800 */
.L_x_113:
[----:B------:R-:W-:Y:S05]  /*6370*/  @!P4 BRA `(.L_x_114) ;  /* 0x000000000020c947 */ /* 0x000fea0003800000 */
[----:B------:R-:W-:Y:S04]  /*6380*/  ISETP.NE.U32.AND P2, PT, R144, RZ, PT ;  /* 0x000000ff9000720c */ /* 0x000fe80003f45070 */
[----:B------:R-:W-:Y:S11]  /*6390*/  ISETP.NE.AND.EX P2, PT, R145, RZ, PT, P2 ;  /* 0x000000ff9100720c */ /* 0x000ff60003f45320 */
[----:B------:R-:W-:Y:S02]  /*63a0*/  @!UPT UIADD3 URZ, UPT, UPT, URZ, URZ, URZ ;  /* 0x000000fffffff290 */ /* 0x000fe4000fffe0ff */
[----:B------:R-:W1:Y:S01]  /*63b0*/  @P2 LDC.64 R2, c[0x0][0x8a8] ;  /* 0x00022a00ff022b82 */ /* 0x000e620000000a00 */
[----:B------:R-:W-:Y:S04]  /*63c0*/  @P2 IMAD R0, R146, UR36, RZ ;  /* 0x0000002492002c24 */ /* 0x000fe8000f8e02ff */
[----:B-1----:R-:W-:Y:S05]  /*63d0*/  @P2 IMAD.WIDE R2, R0, 0x4, R2 ;  /* 0x0000000400022825 */ /* 0x002fea00078e0202 */
[----:B-----5:R1:W5:Y:S02]  /*63e0*/  @P2 LDG.E R78, desc[UR40][R2.64] ;  /* 0x00000028024e2981 */ /* 0x020364000c1e1900 */
[----:B-1----:R-:W3:Y:S02]  /*63f0*/  @!P2 LDC R78, c[0x0][0x8a0] ;  /* 0x00022800ff4eab82 */ /* 0x002ee40000000800 */
.L_x_114:
[----:B--2--5:R-:W-:Y:S01]  /*6400*/  @P0 FSETP.NEU.AND P4, PT, R81, RZ, PT ;  /* 0x000000ff5100020b */ /* 0x024fe20003f8d000 */
[----:B------:R-:W-:Y:S01]  /*6410*/  IMAD.U32 R0, RZ, RZ, UR4 ;  /* 0x00000004ff007e24 */ /* 0x000fe2000f8e00ff */
[----:B------:R-:W-:Y:S01]  /*6420*/  @P0 LOP3.LUT P2, RZ, R164, 0xff, RZ, 0xc0, !PT ;  /* 0x000000ffa4ff0812 */ /* 0x000fe2000784c0ff */
[----:B------:R-:W-:Y:S01]  /*6430*/  BSSY B1, `(.L_x_115) ;  /* 0x000003d000017945 */ /* 0x000fe20003800000 */
[----:B------:R-:W-:Y:S01]  /*6440*/  @P0 SEL R3, RZ, 0xffffffff, P4 ;  /* 0xffffffffff030807 */ /* 0x000fe20002000000 */
[C---:B------:R-:W-:Y:S01]  /*6450*/  IMAD R64, R76.reuse, 0x40, R79 ;  /* 0x000000404c407824 */ /* 0x040fe200078e024f */
[----:B------:R-:W-:Y:S02]  /*6460*/  LEA R156, R76, UR43, 0x3 ;  /* 0x0000002b4c9c7c11 */ /* 0x000fe4000f8e18ff */
[----:B------:R-:W-:Y:S02]  /*6470*/  CS2R R86, SRZ ;  /* 0x0000000000567805 */ /* 0x000fe4000001ff00 */
[----:B------:R-:W-:Y:S02]  /*6480*/  @P1 SEL R3, R0, R3, !P2 ;  /* 0x0000000300031207 */ /* 0x000fe40005000000 */
[----:B------:R-:W-:Y:S02]  /*6490*/  CS2R R84, SRZ ;  /* 0x0000000000547805 */ /* 0x000fe4000001ff00 */
[----:B------:R-:W-:Y:S02]  /*64a0*/  SHF.L.U32 R5, R175, 0x1f, RZ ;  /* 0x0000001faf057819 */ /* 0x000fe400000006ff */
[----:B------:R-:W-:Y:S02]  /*64b0*/  CS2R R90, SRZ ;  /* 0x00000000005a7805 */ /* 0x000fe4000001ff00 */
[----:B------:R-:W-:Y:S02]  /*64c0*/  @P0 LOP3.LUT R3, R3, 0x1, RZ, 0xc0, !PT ;  /* 0x0000000103030812 */ /* 0x000fe400078ec0ff */
[----:B------:R-:W-:Y:S02]  /*64d0*/  CS2R R88, SRZ ;  /* 0x0000000000587805 */ /* 0x000fe4000001ff00 */
[----:B------:R-:W-:Y:S02]  /*64e0*/  PLOP3.LUT P5, PT, PT, PT, PT, 0x8, 0x80 ;  /* 0x000000000080781c */ /* 0x000fe40003fae170 */
[----:B------:R-:W-:Y:S02]  /*64f0*/  CS2R R98, SRZ ;  /* 0x0000000000627805 */ /* 0x000fe4000001ff00 */
[----:B------:R-:W-:Y:S02]  /*6500*/  ISETP.NE.U32.OR P1, PT, R3, 0x1, !P0 ;  /* 0x000000010300780c */ /* 0x000fe40004725470 */
[----:B------:R-:W-:Y:S02]  /*6510*/  CS2R R96, SRZ ;  /* 0x0000000000607805 */ /* 0x000fe4000001ff00 */
[----:B------:R-:W-:Y:S02]  /*6520*/  CS2R R94, SRZ ;  /* 0x00000000005e7805 */ /* 0x000fe4000001ff00 */
[----:B------:R-:W-:Y:S07]  /*6530*/  CS2R R92, SRZ ;  /* 0x00000000005c7805 */ /* 0x000fee000001ff00 */
[----:B------:R-:W-:Y:S04]  /*6540*/  @P1 SHF.L.U32 R2, R173, 0x1f, RZ ;  /* 0x0000001fad021819 */ /* 0x000fe800000006ff */
[----:B------:R-:W1:Y:S01]  /*6550*/  @P1 SYNCS.PHASECHK.TRANS64.TRYWAIT P0, [UR43+0x220], R2 ;  /* 0x00022002ff0015a7 */ /* 0x000e62000800112b */
[----:B------:R2:W4:Y:S01]  /*6560*/  SYNCS.PHASECHK.TRANS64.TRYWAIT P4, [R156+URZ+0x260], R5 ;  /* 0x000260059c0075a7 */ /* 0x00052200080811ff */
[----:B-1----:R-:W-:Y:S01]  /*6570*/  @P1 PLOP3.LUT P5, PT, P0, PT, PT, 0x8, 0x80 ;  /* 0x000000000080181c */ /* 0x002fe200007ae170 */
[----:B------:R-:W-:Y:S01]  /*6580*/  @!UPT UIADD3 URZ, UPT, UPT, URZ, URZ, URZ ;  /* 0x000000fffffff290 */ /* 0x000fe2000fffe0ff */
[----:B--2-4-:R-:W-:Y:S11]  /*6590*/  @!P1 BRA `(.L_x_116) ;  /* 0x0000000000989947 */ /* 0x014ff60003800000 */
[----:B------:R-:W-:Y:S01]  /*65a0*/  ISETP.NE.U32.AND P0, PT, RZ, UR38, PT ;  /* 0x00000026ff007c0c */ /* 0x000fe2000bf05070 */
[----:B------:R-:W-:Y:S01]  /*65b0*/  BSSY B0, `(.L_x_117) ;  /* 0x0000016000007945 */ /* 0x000fe20003800000 */
[----:B------:R-:W-:Y:S02]  /*65c0*/  FSETP.NEU.AND P2, PT, R81, RZ, PT ;  /* 0x000000ff5100720b */ /* 0x000fe40003f4d000 */
[----:B------:R-:W-:Y:S02]  /*65d0*/  CS2R R94, SRZ ;  /* 0x00000000005e7805 */ /* 0x000fe4000001ff00 */
[----:B------:R-:W-:Y:S02]  /*65e0*/  ISETP.NE.AND.EX P0, PT, RZ, UR39, PT, P0 ;  /* 0x00000027ff007c0c */ /* 0x000fe4000bf05300 */
[----:B------:R-:W-:Y:S02]  /*65f0*/  CS2R R92, SRZ ;  /* 0x00000000005c7805 */ /* 0x000fe4000001ff00 */
[----:B------:R-:W-:Y:S02]  /*6600*/  LOP3.LUT P1, RZ, R164, 0xff, RZ, 0xc0, !PT ;  /* 0x000000ffa4ff7812 */ /* 0x000fe4000782c0ff */
[----:B------:R-:W-:Y:S02]  /*6610*/  CS2R R98, SRZ ;  /* 0x0000000000627805 */ /* 0x000fe4000001ff00 */
[----:B------:R-:W-:Y:S02]  /*6620*/  SEL R0, RZ, 0xffffffff, P2 ;  /* 0xffffffffff007807 */ /* 0x000fe40001000000 */
[----:B------:R-:W-:Y:S02]  /*6630*/  CS2R R96, SRZ ;  /* 0x0000000000607805 */ /* 0x000fe4000001ff00 */
[----:B------:R-:W-:Y:S02]  /*6640*/  SEL R3, RZ, 0xffffffff, P0 ;  /* 0xffffffffff037807 */ /* 0x000fe40000000000 */
[----:B------:R-:W-:Y:S02]  /*6650*/  CS2R R90, SRZ ;  /* 0x00000000005a7805 */ /* 0x000fe4000001ff00 */
[----:B------:R-:W-:Y:S02]  /*6660*/  CS2R R88, SRZ ;  /* 0x0000000000587805 */ /* 0x000fe4000001ff00 */
[----:B------:R-:W-:Y:S02]  /*6670*/  CS2R R86, SRZ ;  /* 0x0000000000567805 */ /* 0x000fe4000001ff00 */
[----:B------:R-:W-:Y:S02]  /*6680*/  @P3 SEL R0, R3, R0, !P1 ;  /* 0x0000000003003207 */ /* 0x000fe40004800000 */
[----:B------:R-:W-:Y:S02]  /*6690*/  CS2R R84, SRZ ;  /* 0x0000000000547805 */ /* 0x000fe4000001ff00 */
[----:B------:R-:W-:Y:S04]  /*66a0*/  LOP3.LUT R0, R0, 0x1, RZ, 0xc0, !PT ;  /* 0x0000000100007812 */ /* 0x000fe800078ec0ff */
[----:B------:R-:W-:Y:S01]  /*66b0*/  ISETP.NE.U32.AND P0, PT, R0, 0x1, PT ;  /* 0x000000010000780c */ /* 0x000fe20003f05070 */
[----:B------:R-:W-:Y:S01]  /*66c0*/  @!UPT UIADD3 URZ, UPT, UPT, URZ, URZ, URZ ;  /* 0x000000fffffff290 */ /* 0x000fe2000fffe0ff */
[----:B------:R-:W-:Y:S11]  /*66d0*/  @!P5 BRA `(.L_x_118) ;  /* 0x00000000000cd947 */ /* 0x000ff60003800000 */
[----:B------:R-:W-:Y:S04]  /*66e0*/  SHF.L.U32 R3, R173, 0x1f, RZ ;  /* 0x0000001fad037819 */ /* 0x000fe800000006ff */
[----:B------:R-:W1:Y:S02]  /*66f0*/  SYNCS.PHASECHK.TRANS64.TRYWAIT P1, [UR43+0x220], R3 ;  /* 0x00022003ff0075a7 */ /* 0x000e64000802112b */
[----:B-1----:R-:W-:Y:S05]  /*6700*/  @!P1 BRA `(.L_x_119) ;  /* 0x0000002800309947 */ /* 0x002fea0003800000 */
.L_x_118:
[----:B------:R-:W-:Y:S05]  /*6710*/  BSYNC B0 ;  /* 0x0000000000007941 */ /* 0x000fea0003800000 */
.L_x_117:
[----:B------:R2:W4:Y:S01]  /*6720*/  @P0 LDS.128 R92, [R168+UR43+0x400] ;  /* 0x0004002ba85c0984 */ /* 0x0005220008000c00 */
[----:B------:R-:W-:Y:S01]  /*6730*/  UIADD3 UR4, UPT, UPT, UR43, 0x228, URZ ;  /* 0x000002282b047890 */ /* 0x000fe2000fffe0ff */
[----:B------:R-:W-:Y:S02]  /*6740*/  LOP3.LUT R173, R173, 0x1, RZ, 0x3c, !PT ;  /* 0x00000001adad7812 */ /* 0x000fe400078e3cff */
[----:B------:R2:W1:Y:S01]  /*6750*/  @P0 LDS.128 R96, [R178+0x10] ;  /* 0x00001000b2600984 */ /* 0x0004620000000c00 */
[----:B------:R-:W-:Y:S03]  /*6760*/  UPRMT UR4, UR37, 0x654, UR4 ;  /* 0x0000065425047896 */ /* 0x000fe60008000004 */
[----:B------:R2:W1:Y:S04]  /*6770*/  @P0 LDS.128 R88, [R177+0x20] ;  /* 0x00002000b1580984 */ /* 0x0004680000000c00 */
[----:B------:R2:W1:Y:S01]  /*6780*/  @P0 LDS.128 R84, [R176+0x30] ;  /* 0x00003000b0540984 */ /* 0x0004620000000c00 */
[----:B------:R-:W-:Y:S01]  /*6790*/  @!PT LDS RZ, [RZ] ;  /* 0x00000000fffff984 */ /* 0x000fe20000000800 */
[----:B------:R-:W-:Y:S01]  /*67a0*/  @!PT LDS RZ, [RZ] ;  /* 0x00000000fffff984 */ /* 0x000fe20000000800 */
[----:B------:R-:W-:Y:S01]  /*67b0*/  @!PT LDS RZ, [RZ] ;  /* 0x00000000fffff984 */ /* 0x000fe20000000800 */
[----:B------:R-:W-:Y:S01]  /*67c0*/  @!PT LDS RZ, [RZ] ;  /* 0x00000000fffff984 */ /* 0x000fe20000000800 */
[----:B------:R5:W-:Y:S06]  /*67d0*/  MEMBAR.ALL.CTA ;  /* 0x0000000000007992 */ /* 0x000bec0000008000 */
[----:B-----5:R-:W5:Y:S02]  /*67e0*/  FENCE.VIEW.ASYNC.S ;  /* 0x00000000000073c6 */ /* 0x020f640000000000 */
[----:B-----5:R-:W-:Y:S01]  /*67f0*/  SYNCS.ARRIVE.TRANS64.RED.A1T0 RZ, [UR4], RZ ;  /* 0x000000ffffff79a7 */ /* 0x020fe20008100404 */
.L_x_116:
[----:B------:R-:W-:Y:S05]  /*6800*/  BSYNC B1 ;  /* 0x0000000000017941 */ /* 0x000fea0003800000 */
.L_x_115:
[----:B-1----:R-:W-:Y:S04]  /*6810*/  SHF.R.U32.HI R0, RZ, 0x15, R64 ;  /* 0x00000015ff007819 */ /* 0x002fe80000011640 */
[----:B------:R-:W-:Y:S01]  /*6820*/  LOP3.LUT P0, RZ, R0, 0x3, R169, 0x48, !PT ;  /* 0x0000000300ff7812 */ /* 0x000fe200078048a9 */
[----:B------:R-:W-:Y:S01]  /*6830*/  @!UPT UIADD3 URZ, UPT, UPT, URZ, URZ, URZ ;  /* 0x000000fffffff290 */ /* 0x000fe2000fffe0ff */
[----:B------:R-:W-:Y:S11]  /*6840*/  @P4 BRA `(.L_x_120) ;  /* 0x0000000000084947 */ /* 0x000ff60003800000 */
[----:B------:R-:W1:Y:S02]  /*6850*/  SYNCS.PHASECHK.TRANS64.TRYWAIT P1, [R156+URZ+0x260], R5 ;  /* 0x000260059c0075a7 */ /* 0x000e6400080211ff */
[----:B-1----:R-:W-:Y:S05]  /*6860*/  @!P1 BRA `(.L_x_121) ;  /* 0x0000002400f09947 */ /* 0x002fea0003800000 */
.L_x_120:
[----:B------:R-:W-:Y:S05]  /*6870*/  @!P0 BRA `(.L_x_122) ;  /* 0x0000000000408947 */ /* 0x000fea0003800000 */
[----:B------:R-:W1:Y:S01]  /*6880*/  LDCU.64 UR8, c[0x4][0x70] ;  /* 0x01000e00ff0877ac */ /* 0x000e620008000a00 */
[----:B------:R-:W-:Y:S01]  /*6890*/  MOV R3, 0x0 ;  /* 0x0000000000037802 */ /* 0x000fe20000000f00 */
[----:B------:R-:W-:Y:S02]  /*68a0*/  HFMA2 R12, -RZ, RZ, 0, 5.9604644775390625e-08 ;  /* 0x00000001ff0c7431 */ /* 0x000fe400000001ff */
[----:B------:R-:W-:Y:S02]  /*68b0*/  IMAD.MOV.U32 R8, RZ, RZ, 0x192 ;  /* 0x00000192ff087424 */ /* 0x000fe400078e00ff */
[----:B------:R-:W-:Y:S01]  /*68c0*/  IMAD.MOV.U32 R13, RZ, RZ, RZ ;  /* 0x000000ffff0d7224 */ /* 0x000fe200078e00ff */
[----:B------:R-:W5:Y:S01]  /*68d0*/  LDCU.64 UR6, c[0x4][0x78] ;  /* 0x01000f00ff0677ac */ /* 0x000f620008000a00 */
[----:B------:R-:W2:Y:S01]  /*68e0*/  LDC.64 R2, c[0x4][R3] ;  /* 0x0100000003027b82 */ /* 0x000ea20000000a00 */
[----:B------:R-:W3:Y:S01]  /*68f0*/  LDCU.64 UR4, c[0x4][0x10] ;  /* 0x01000200ff0477ac */ /* 0x000ee20008000a00 */
[----:B-1----:R-:W-:Y:S01]  /*6900*/  MOV R5, UR9 ;  /* 0x0000000900057c02 */ /* 0x002fe20008000f00 */
[----:B------:R-:W-:Y:S01]  /*6910*/  IMAD.U32 R4, RZ, RZ, UR8 ;  /* 0x00000008ff047e24 */ /* 0x000fe2000f8e00ff */
[----:B-----5:R-:W-:Y:S01]  /*6920*/  MOV R7, UR7 ;  /* 0x0000000700077c02 */ /* 0x020fe20008000f00 */
[----:B------:R-:W-:Y:S01]  /*6930*/  IMAD.U32 R6, RZ, RZ, UR6 ;  /* 0x00000006ff067e24 */ /* 0x000fe2000f8e00ff */
[----:B---3--:R-:W-:Y:S01]  /*6940*/  MOV R11, UR5 ;  /* 0x00000005000b7c02 */ /* 0x008fe20008000f00 */
[----:B------:R-:W-:Y:S02]  /*6950*/  IMAD.U32 R10, RZ, RZ, UR4 ;  /* 0x00000004ff0a7e24 */ /* 0x000fe4000f8e00ff */
[----:B------:R-:W-:Y:S07]  /*6960*/  LEPC R20, `(.L_x_122) ;  /* 0x000000001014794e */ /* 0x000fee0000000000 */
[----:B--2-4-:R-:W-:Y:S05]  /*6970*/  CALL.ABS.NOINC R2 ;  /* 0x0000000002007343 */ /* 0x014fea0003c00000 */
.L_x_122:
[----:B------:R-:W-:Y:S01]  /*6980*/  LOP3.LUT P0, RZ, R166, 0x60, RZ, 0xc0, !PT ;  /* 0x00000060a6ff7812 */ /* 0x000fe2000780c0ff */
[----:B------:R-:W-:Y:S05]  /*6990*/  WARPSYNC.ALL ;  /* 0x0000000000007948 */ /* 0x000fea0003800000 */
[----:B------:R-:W-:Y:S01]  /*69a0*/  R2UR UR4, R64 ;  /* 0x00000000400472ca */ /* 0x000fe200000e0000 */
[----:B------:R-:W-:Y:S01]  /*69b0*/  BSSY.RECONVERGENT B0, `(.L_x_123) ;  /* 0x0000121000007945 */ /* 0x000fe20003800200 */
[-C--:B----4-:R-:W-:Y:S02]  /*69c0*/  F2FP.F16.E5M2.UNPACK_B R82, R92.reuse ;  /* 0x0000005cff52723e */ /* 0x090fe400020004ff */
[----:B------:R-:W-:Y:S02]  /*69d0*/  F2FP.F16.E5M2.UNPACK_B R109, R92.H1 ;  /* 0x0000005cff6d723e */ /* 0x000fe400030004ff */
[-C--:B------:R-:W-:Y:S01]  /*69e0*/  F2FP.F16.E5M2.UNPACK_B R107, R93.reuse ;  /* 0x0000005dff6b723e */ /* 0x080fe200020004ff */
[--C-:B------:R-:W-:Y:S01]  /*69f0*/  HADD2.F32 R80, -RZ, R82.reuse.H0_H0 ;  /* 0x20000052ff507230 */ /* 0x100fe20000004100 */
[----:B------:R-:W-:Y:S01]  /*6a00*/  F2FP.F16.E5M2.UNPACK_B R105, R93.H1 ;  /* 0x0000005dff69723e */ /* 0x000fe200030004ff */
[----:B------:R-:W-:Y:S01]  /*6a10*/  HADD2.F32 R82, -RZ, R82.H1_H1 ;  /* 0x30000052ff527230 */ /* 0x000fe20000004100 */
[-C--:B------:R-:W-:Y:S01]  /*6a20*/  F2FP.F16.E5M2.UNPACK_B R130, R84.reuse ;  /* 0x00000054ff82723e */ /* 0x080fe200020004ff */
[--C-:B------:R-:W-:Y:S01]  /*6a30*/  HADD2.F32 R83, -RZ, R109.reuse.H0_H0 ;  /* 0x2000006dff537230 */ /* 0x100fe20000004100 */
[----:B------:R-:W-:Y:S01]  /*6a40*/  F2FP.F16.E5M2.UNPACK_B R132, R84.H1 ;  /* 0x00000054ff84723e */ /* 0x000fe200030004ff */
[----:B------:R-:W3:Y:S01]  /*6a50*/  LDTM.x64 R4, tmem[UR4] ;  /* 0x00000004000479ee */ /* 0x000ee20008340000 */
[----:B------:R-:W-:Y:S01]  /*6a60*/  NOP ;  /* 0x0000000000007918 */ /* 0x000fe20000000000 */
[----:B------:R-:W-:Y:S01]  /*6a70*/  R2UR UR5, R156 ;  /* 0x000000009c0572ca */ /* 0x000fe200000e0000 */
[--C-:B------:R-:W-:Y:S01]  /*6a80*/  HADD2.F32 R129, -RZ, R130.reuse.H0_H0 ;  /* 0x20000082ff817230 */ /* 0x100fe20000004100 */
[----:B------:R-:W-:Y:S01]  /*6a90*/  F2FP.F16.E5M2.UNPACK_B R93, R94 ;  /* 0x0000005eff5d723e */ /* 0x000fe200020004ff */
[----:B------:R-:W-:Y:S01]  /*6aa0*/  HADD2.F32 R130, -RZ, R130.H1_H1 ;  /* 0x30000082ff827230 */ /* 0x000fe20000004100 */
[-C--:B------:R-:W-:Y:S01]  /*6ab0*/  F2FP.F16.E5M2.UNPACK_B R134, R85.reuse ;  /* 0x00000055ff86723e */ /* 0x080fe200020004ff */
[----:B------:R-:W-:Y:S01]  /*6ac0*/  HADD2.F32 R84, -RZ, R109.H1_H1 ;  /* 0x3000006dff547230 */ /* 0x000fe20000004100 */
[----:B------:R-:W-:Y:S01]  /*6ad0*/  F2FP.F16.E5M2.UNPACK_B R136, R85.H1 ;  /* 0x00000055ff88723e */ /* 0x000fe200030004ff */
[--C-:B------:R-:W-:Y:S01]  /*6ae0*/  HADD2.F32 R85, -RZ, R107.reuse.H0_H0 ;  /* 0x2000006bff557230 */ /* 0x100fe20000004100 */
[-C--:B------:R-:W-:Y:S01]  /*6af0*/  F2FP.F16.E5M2.UNPACK_B R138, R86.reuse ;  /* 0x00000056ff8a723e */ /* 0x080fe200020004ff */
[--C-:B------:R-:W-:Y:S01]  /*6b00*/  HADD2.F32 R133, -RZ, R134.reuse.H0_H0 ;  /* 0x20000086ff857230 */ /* 0x100fe20000004100 */
[----:B------:R-:W-:Y:S01]  /*6b10*/  F2FP.F16.E5M2.UNPACK_B R140, R86.H1 ;  /* 0x00000056ff8c723e */ /* 0x000fe200030004ff */
[----:B------:R-:W-:Y:S01]  /*6b20*/  HADD2.F32 R86, -RZ, R107.H1_H1 ;  /* 0x3000006bff567230 */ /* 0x000fe20000004100 */
[----:B------:R-:W-:Y:S01]  /*6b30*/  F2FP.F16.E5M2.UNPACK_B R142, R87 ;  /* 0x00000057ff8e723e */ /* 0x000fe200020004ff */
[----:B------:R-:W-:Y:S01]  /*6b40*/  UIADD3 UR5, UPT, UPT, UR5, 0x280, URZ ;  /* 0x0000028005057890 */ /* 0x000fe2000fffe0ff */
[----:B------:R-:W-:Y:S01]  /*6b50*/  HADD2.F32 R134, -RZ, R134.H1_H1 ;  /* 0x30000086ff867230 */ /* 0x000fe20000004100 */
[----:B------:R-:W-:Y:S01]  /*6b60*/  F2FP.F16.E5M2.UNPACK_B R114, R88 ;  /* 0x00000058ff72723e */ /* 0x000fe200020004ff */
[--C-:B------:R-:W-:Y:S01]  /*6b70*/  HADD2.F32 R137, -RZ, R138.reuse.H0_H0 ;  /* 0x2000008aff897230 */ /* 0x100fe20000004100 */
[----:B------:R-:W-:Y:S01]  /*6b80*/  UPRMT UR5, UR37, 0x654, UR5 ;  /* 0x0000065425057896 */ /* 0x000fe20008000005 */
[----:B------:R-:W-:Y:S01]  /*6b90*/  HADD2.F32 R138, -RZ, R138.H1_H1 ;  /* 0x3000008aff8a7230 */ /* 0x000fe20000004100 */
[-C--:B------:R-:W-:Y:S01]  /*6ba0*/  F2FP.F16.E5M2.UNPACK_B R118, R89.reuse ;  /* 0x00000059ff76723e */ /* 0x080fe200020004ff */
[--C-:B------:R-:W-:Y:S01]  /*6bb0*/  HADD2.F32 R113, -RZ, R114.reuse.H0_H0 ;  /* 0x20000072ff717230 */ /* 0x100fe20000004100 */
[----:B------:R-:W-:Y:S01]  /*6bc0*/  F2FP.F16.E5M2.UNPACK_B R120, R89.H1 ;  /* 0x00000059ff78723e */ /* 0x000fe200030004ff */
[C---:B---3--:R-:W-:Y:S01]  /*6bd0*/  FMUL R4, R78.reuse, R4 ;  /* 0x000000044e047220 */ /* 0x048fe20000400000 */
[C---:B------:R-:W-:Y:S01]  /*6be0*/  FMUL R5, R78.reuse, R5 ;  /* 0x000000054e057220 */ /* 0x040fe20000400000 */
[C---:B------:R-:W-:Y:S01]  /*6bf0*/  FMUL R8, R78.reuse, R8 ;  /* 0x000000084e087220 */ /* 0x040fe20000400000 */
[C---:B------:R-:W-:Y:S01]  /*6c00*/  FMUL R9, R78.reuse, R9 ;  /* 0x000000094e097220 */ /* 0x040fe20000400000 */
[----:B------:R-:W-:Y:S01]  /*6c10*/  SYNCS.ARRIVE.TRANS64.RED.A1T0 RZ, [UR5], RZ ;  /* 0x000000ffffff79a7 */ /* 0x000fe20008100405 */
[C---:B------:R-:W-:Y:S01]  /*6c20*/  FFMA R4, R81.reuse, R80, R4 ;  /* 0x0000005051047223 */ /* 0x040fe20000000004 */
[C---:B------:R-:W-:Y:S01]  /*6c30*/  FFMA R5, R81.reuse, R82, R5 ;  /* 0x0000005251057223 */ /* 0x040fe20000000005 */
[----:B------:R-:W-:Y:S02]  /*6c40*/  HADD2.F32 R89, -RZ, R93.H0_H0 ;  /* 0x2000005dff597230 */ /* 0x000fe40000004100 */
[C---:B------:R-:W-:Y:S01]  /*6c50*/  FMUL R12, R78.reuse, R12 ;  /* 0x0000000c4e0c7220 */ /* 0x040fe20000400000 */
        /* <DEDUP_REMOVED lines=11> */
[----:B------:R-:W-:Y:S02]  /*6d10*/  HADD2.F32 R114, -RZ, R114.H1_H1 ;  /* 0x30000072ff727230 */ /* 0x000fe40000004100 */
[C---:B------:R-:W-:Y:S01]  /*6d20*/  FMUL R32, R78.reuse, R36 ;  /* 0x000000244e207220 */ /* 0x040fe20000400000 */
[C---:B------:R-:W-:Y:S01]  /*6d30*/  FMUL R33, R78.reuse, R37 ;  /* 0x000000254e217220 */ /* 0x040fe20000400000 */
[--C-:B------:R-:W-:Y:S02]  /*6d40*/  HADD2.F32 R117, -RZ, R118.reuse.H0_H0 ;  /* 0x20000076ff757230 */ /* 0x100fe40000004100 */
[C---:B------:R-:W-:Y:S01]  /*6d50*/  FMUL R36, R78.reuse, R40 ;  /* 0x000000284e247220 */ /* 0x040fe20000400000 */
[----:B------:R-:W-:Y:S02]  /*6d60*/  HADD2.F32 R118, -RZ, R118.H1_H1 ;  /* 0x30000076ff767230 */ /* 0x000fe40000004100 */
        /* <DEDUP_REMOVED lines=8> */
[----:B------:R-:W-:Y:S01]  /*6df0*/  F2FP.F16.E5M2.UNPACK_B R92, R94.H1 ;  /* 0x0000005eff5c723e */ /* 0x000fe200030004ff */
[C---:B------:R-:W-:Y:S01]  /*6e00*/  FMUL R53, R78.reuse, R57 ;  /* 0x000000394e357220 */ /* 0x040fe20000400000 */
[C---:B------:R-:W-:Y:S01]  /*6e10*/  FMUL R56, R78.reuse, R60 ;  /* 0x0000003c4e387220 */ /* 0x040fe20000400000 */
[----:B------:R-:W-:Y:S01]  /*6e20*/  F2FP.F16.E5M2.UNPACK_B R141, R87.H1 ;  /* 0x00000057ff8d723e */ /* 0x000fe200030004ff */
[C---:B------:R-:W-:Y:S01]  /*6e30*/  FMUL R57, R78.reuse, R61 ;  /* 0x0000003d4e397220 */ /* 0x040fe20000400000 */
[----:B------:R-:W-:Y:S02]  /*6e40*/  HADD2.F32 R80, -RZ, R142.H1_H1 ;  /* 0x3000008eff507230 */ /* 0x000fe40000004100 */
[C---:B------:R-:W-:Y:S01]  /*6e50*/  FMUL R60, R78.reuse, R64 ;  /* 0x000000404e3c7220 */ /* 0x040fe20000400000 */
[----:B------:R-:W-:Y:S01]  /*6e60*/  F2FP.F16.E5M2.UNPACK_B R116, R88.H1 ;  /* 0x00000058ff74723e */ /* 0x000fe200030004ff */
[C---:B------:R-:W-:Y:S01]  /*6e70*/  FMUL R61, R78.reuse, R65 ;  /* 0x000000414e3d7220 */ /* 0x040fe20000400000 */
[C---:B------:R-:W-:Y:S01]  /*6e80*/  FMUL R6, R78.reuse, R6 ;  /* 0x000000064e067220 */ /* 0x040fe20000400000 */
[----:B------:R-:W-:Y:S01]  /*6e90*/  F2FP.F16.E5M2.UNPACK_B R94, R95 ;  /* 0x0000005fff5e723e */ /* 0x000fe200020004ff */
[C---:B------:R-:W-:Y:S01]  /*6ea0*/  FMUL R7, R78.reuse, R7 ;  /* 0x000000074e077220 */ /* 0x040fe20000400000 */
[--C-:B------:R-:W-:Y:S02]  /*6eb0*/  HADD2.F32 R87, -RZ, R105.reuse.H0_H0 ;  /* 0x20000069ff577230 */ /* 0x100fe40000004100 */
[C---:B------:R-:W-:Y:S01]  /*6ec0*/  FFMA R6, R81.reuse, R83, R6 ;  /* 0x0000005351067223 */ /* 0x040fe20000000006 */
[----:B------:R-:W-:Y:S01]  /*6ed0*/  F2FP.F16.E5M2.UNPACK_B R122, R90 ;  /* 0x0000005aff7a723e */ /* 0x000fe200020004ff */
[C---:B------:R-:W-:Y:S01]  /*6ee0*/  FFMA R7, R81.reuse, R84, R7 ;  /* 0x0000005451077223 */ /* 0x040fe20000000007 */
[C---:B------:R-:W-:Y:S01]  /*6ef0*/  FFMA R8, R81.reuse, R85, R8 ;  /* 0x0000005551087223 */ /* 0x040fe20000000008 */
[----:B------:R-:W-:Y:S01]  /*6f00*/  F2FP.F16.E5M2.UNPACK_B R124, R90.H1 ;  /* 0x0000005aff7c723e */ /* 0x000fe200030004ff */
[----:B------:R-:W-:Y:S02]  /*6f10*/  HADD2.F32 R88, -RZ, R105.H1_H1 ;  /* 0x30000069ff587230 */ /* 0x000fe40000004100 */
[----:B------:R-:W-:Y:S01]  /*6f20*/  FFMA R9, R81, R86, R9 ;  /* 0x0000005651097223 */ /* 0x000fe20000000009 */
[----:B------:R-:W-:Y:S01]  /*6f30*/  F2FP.SATFINITE.E5M2.F32.PACK_AB_MERGE_C R156, R7, R6, RZ ;  /* 0x00000006079c723e */ /* 0x000fe200048060ff */
[----:B------:R-:W-:Y:S02]  /*6f40*/  HADD2.F32 R90, -RZ, R93.H1_H1 ;  /* 0x3000005dff5a7230 */ /* 0x000fe40000004100 */
[C---:B------:R-:W-:Y:S01]  /*6f50*/  FMUL R10, R78.reuse, R10 ;  /* 0x0000000a4e0a7220 */ /* 0x040fe20000400000 */
[--C-:B------:R-:W-:Y:S01]  /*6f60*/  HADD2.F32 R93, -RZ, R94.reuse.H0_H0 ;  /* 0x2000005eff5d7230 */ /* 0x100fe20000004100 */
[----:B------:R-:W-:Y:S01]  /*6f70*/  F2FP.SATFINITE.E5M2.F32.PACK_AB_MERGE_C R156, R5, R4, R156 ;  /* 0x00000004059c723e */ /* 0x000fe2000480609c */
[----:B------:R-:W-:Y:S02]  /*6f80*/  HADD2.F32 R94, -RZ, R94.H1_H1 ;  /* 0x3000005eff5e7230 */ /* 0x000fe40000004100 */
[C---:B------:R-:W-:Y:S01]  /*6f90*/  FFMA R10, R81.reuse, R87, R10 ;  /* 0x00000057510a7223 */ /* 0x040fe2000000000a */
[--C-:B------:R-:W-:Y:S02]  /*6fa0*/  HADD2.F32 R121, -RZ, R122.reuse.H0_H0 ;  /* 0x2000007aff797230 */ /* 0x100fe40000004100 */
[C---:B------:R-:W-:Y:S01]  /*6fb0*/  FMUL R11, R78.reuse, R11 ;  /* 0x0000000b4e0b7220 */ /* 0x040fe20000400000 */
[----:B------:R-:W-:Y:S01]  /*6fc0*/  F2FP.F16.E5M2.UNPACK_B R126, R91 ;  /* 0x0000005bff7e723e */ /* 0x000fe200020004ff */
[----:B------:R-:W-:Y:S01]  /*6fd0*/  HADD2.F32 R122, -RZ, R122.H1_H1 ;  /* 0x3000007aff7a7230 */ /* 0x000fe20000004100 */
[----:B------:R-:W-:Y:S01]  /*6fe0*/  F2FP.F16.E5M2.UNPACK_B R103, R95.H1 ;  /* 0x0000005fff67723e */ /* 0x000fe200030004ff */
[C---:B------:R-:W-:Y:S01]  /*6ff0*/  FFMA R11, R81.reuse, R88, R11 ;  /* 0x00000058510b7223 */ /* 0x040fe2000000000b */
[----:B------:R-:W-:Y:S01]  /*7000*/  F2FP.F16.E5M2.UNPACK_B R128, R91.H1 ;  /* 0x0000005bff80723e */ /* 0x000fe200030004ff */
[----:B------:R-:W-:Y:S02]  /*7010*/  HADD2.F32 R91, -RZ, R92.H0_H0 ;  /* 0x2000005cff5b7230 */ /* 0x000fe40000004100 */
[C---:B------:R-:W-:Y:S01]  /*7020*/  FFMA R12, R81.reuse, R89, R12 ;  /* 0x00000059510c7223 */ /* 0x040fe2000000000c */
[----:B------:R-:W-:Y:S01]  /*7030*/  FFMA R13, R81, R90, R13 ;  /* 0x0000005a510d7223 */ /* 0x000fe2000000000d */
[----:B------:R-:W-:Y:S01]  /*7040*/  F2FP.SATFINITE.E5M2.F32.PACK_AB_MERGE_C R157, R11, R10, RZ ;  /* 0x0000000a0b9d723e */ /* 0x000fe200048060ff */
[--C-:B------:R-:W-:Y:S01]  /*7050*/  HADD2.F32 R125, -RZ, R126.reuse.H0_H0 ;  /* 0x2000007eff7d7230 */ /* 0x100fe20000004100 */
[----:B------:R-:W-:Y:S01]  /*7060*/  F2FP.F16.E5M2.UNPACK_B R101, R96 ;  /* 0x00000060ff65723e */ /* 0x000fe200020004ff */
[----:B------:R-:W-:Y:S01]  /*7070*/  HADD2.F32 R126, -RZ, R126.H1_H1 ;  /* 0x3000007eff7e7230 */ /* 0x000fe20000004100 */
[----:B------:R-:W-:Y:S01]  /*7080*/  F2FP.SATFINITE.E5M2.F32.PACK_AB_MERGE_C R157, R9, R8, R157 ;  /* 0x00000008099d723e */ /* 0x000fe2000480609d */
[----:B------:R-:W-:Y:S02]  /*7090*/  HADD2.F32 R83, -RZ, R142.H0_H0 ;  /* 0x2000008eff537230 */ /* 0x000fe40000004100 */
[C---:B------:R-:W-:Y:S01]  /*70a0*/  FMUL R14, R78.reuse, R14 ;  /* 0x0000000e4e0e7220 */ /* 0x040fe20000400000 */
[----:B------:R-:W-:Y:S02]  /*70b0*/  HADD2.F32 R92, -RZ, R92.H1_H1 ;  /* 0x3000005cff5c7230 */ /* 0x000fe40000004100 */
[C---:B------:R-:W-:Y:S01]  /*70c0*/  FMUL R15, R78.reuse, R15 ;  /* 0x0000000f4e0f7220 */ /* 0x040fe20000400000 */
[----:B------:R-:W-:Y:S01]  /*70d0*/  F2FP.F16.E5M2.UNPACK_B R100, R96.H1 ;  /* 0x00000060ff64723e */ /* 0x000fe200030004ff */
[--C-:B------:R-:W-:Y:S02]  /*70e0*/  HADD2.F32 R95, -RZ, R103.reuse.H0_H0 ;  /* 0x20000067ff5f7230 */ /* 0x100fe40000004100 */
[C---:B------:R-:W-:Y:S01]  /*70f0*/  FFMA R14, R81.reuse, R91, R14 ;  /* 0x0000005b510e7223 */ /* 0x040fe2000000000e */
[C---:B------:R-:W-:Y:S01]  /*7100*/  FFMA R15, R81.reuse, R92, R15 ;  /* 0x0000005c510f7223 */ /* 0x040fe2000000000f */
[C---:B------:R-:W-:Y:S01]  /*7110*/  FFMA R16, R81.reuse, R93, R16 ;  /* 0x0000005d51107223 */ /* 0x040fe20000000010 */
[----:B------:R-:W-:Y:S01]  /*7120*/  FFMA R17, R81, R94, R17 ;  /* 0x0000005e51117223 */ /* 0x000fe20000000011 */
[-C--:B------:R-:W-:Y:S01]  /*7130*/  F2FP.F16.E5M2.UNPACK_B R102, R97.reuse ;  /* 0x00000061ff66723e */ /* 0x080fe200020004ff */
[----:B------:R-:W-:Y:S01]  /*7140*/  HADD2.F32 R96, -RZ, R103.H1_H1 ;  /* 0x30000067ff607230 */ /* 0x000fe20000004100 */
[----:B------:R-:W-:Y:S01]  /*7150*/  F2FP.SATFINITE.E5M2.F32.PACK_AB_MERGE_C R158, R15, R14, RZ ;  /* 0x0000000e0f9e723e */ /* 0x000fe200048060ff */
[C---:B------:R-:W-:Y:S01]  /*7160*/  FMUL R18, R78.reuse, R18 ;  /* 0x000000124e127220 */ /* 0x040fe20000400000 */
[----:B------:R-:W-:Y:S01]  /*7170*/  F2FP.F16.E5M2.UNPACK_B R104, R97.H1 ;  /* 0x00000061ff68723e */ /* 0x000fe200030004ff */
[--C-:B------:R-:W-:Y:S01]  /*7180*/  HADD2.F32 R97, -RZ, R101.reuse.H0_H0 ;  /* 0x20000065ff617230 */ /* 0x100fe20000004100 */
[----:B------:R-:W-:Y:S01]  /*7190*/  F2FP.SATFINITE.E5M2.F32.PACK_AB_MERGE_C R158, R13, R12, R158 ;  /* 0x0000000c0d9e723e */ /* 0x000fe2000480609e */
[C---:B------:R-:W-:Y:S01]  /*71a0*/  FFMA R18, R81.reuse, R95, R18 ;  /* 0x0000005f51127223 */ /* 0x040fe20000000012 */
[----:B------:R-:W-:Y:S01]  /*71b0*/  F2FP.F16.E5M2.UNPACK_B R110, R99 ;  /* 0x00000063ff6e723e */ /* 0x000fe200020004ff */
[C---:B------:R-:W-:Y:S01]  /*71c0*/  FMUL R19, R78.reuse, R19 ;  /* 0x000000134e137220 */ /* 0x040fe20000400000 */
[----:B------:R-:W-:Y:S01]  /*71d0*/  F2FP.F16.E5M2.UNPACK_B R112, R99.H1 ;  /* 0x00000063ff70723e */ /* 0x000fe200030004ff */
[----:B------:R-:W-:Y:S01]  /*71e0*/  HADD2.F32 R99, -RZ, R101.H1_H1 ;  /* 0x30000065ff637230 */ /* 0x000fe20000004100 */
[-C--:B------:R-:W-:Y:S01]  /*71f0*/  F2FP.F16.E5M2.UNPACK_B R106, R98.reuse ;  /* 0x00000062ff6a723e */ /* 0x080fe200020004ff */
[----:B------:R-:W-:Y:S01]  /*7200*/  HADD2.F32 R101, -RZ, R102.H0_H0 ;  /* 0x20000066ff657230 */ /* 0x000fe20000004100 */
[----:B------:R-:W-:Y:S01]  /*7210*/  F2FP.F16.E5M2.UNPACK_B R108, R98.H1 ;  /* 0x00000062ff6c723e */ /* 0x000fe200030004ff */
[----:B------:R-:W-:Y:S02]  /*7220*/  HADD2.F32 R98, -RZ, R100.H0_H0 ;  /* 0x20000064ff627230 */ /* 0x000fe40000004100 */
[C---:B------:R-:W-:Y:S01]  /*7230*/  FFMA R19, R81.reuse, R96, R19 ;  /* 0x0000006051137223 */ /* 0x040fe20000000013 */
[C---:B------:R-:W-:Y:S01]  /*7240*/  FFMA R0, R81.reuse, R97, R0 ;  /* 0x0000006151007223 */ /* 0x040fe20000000000 */
[----:B------:R-:W-:Y:S01]  /*7250*/  FFMA R2, R81, R99, R2 ;  /* 0x0000006351027223 */ /* 0x000fe20000000002 */
[----:B------:R-:W-:Y:S02]  /*7260*/  HADD2.F32 R102, -RZ, R102.H1_H1 ;  /* 0x30000066ff667230 */ /* 0x000fe40000004100 */
[C---:B------:R-:W-:Y:S01]  /*7270*/  FMUL R3, R78.reuse, R22 ;  /* 0x000000164e037220 */ /* 0x040fe20000400000 */
[----:B------:R-:W-:Y:S01]  /*7280*/  HADD2.F32 R100, -RZ, R100.H1_H1 ;  /* 0x30000064ff647230 */ /* 0x000fe20000004100 */
[----:B------:R-:W-:Y:S01]  /*7290*/  F2FP.SATFINITE.E5M2.F32.PACK_AB_MERGE_C R159, R19, R18, RZ ;  /* 0x00000012139f723e */ /* 0x000fe200048060ff */
[--C-:B------:R-:W-:Y:S02]  /*72a0*/  HADD2.F32 R105, -RZ, R106.reuse.H0_H0 ;  /* 0x2000006aff697230 */ /* 0x100fe40000004100 */
[----:B------:R-:W-:Y:S01]  /*72b0*/  FFMA R3, R81, R98, R3 ;  /* 0x0000006251037223 */ /* 0x000fe20000000003 */
[----:B------:R-:W-:Y:S01]  /*72c0*/  HADD2.F32 R106, -RZ, R106.H1_H1 ;  /* 0x3000006aff6a7230 */ /* 0x000fe20000004100 */
[----:B------:R-:W-:Y:S01]  /*72d0*/  F2FP.SATFINITE.E5M2.F32.PACK_AB_MERGE_C R159, R17, R16, R159 ;  /* 0x00000010119f723e */ /* 0x000fe2000480609f */
[----:B------:R-:W-:Y:S02]  /*72e0*/  HADD2.F32 R109, -RZ, R110.H0_H0 ;  /* 0x2000006eff6d7230 */ /* 0x000fe40000004100 */
[C---:B------:R-:W-:Y:S01]  /*72f0*/  FMUL R23, R78.reuse, R23 ;  /* 0x000000174e177220 */ /* 0x040fe20000400000 */
[--C-:B------:R-:W-:Y:S02]  /*7300*/  HADD2.F32 R103, -RZ, R104.reuse.H0_H0 ;  /* 0x20000068ff677230 */ /* 0x100fe40000004100 */
[C---:B------:R-:W-:Y:S01]  /*7310*/  FMUL R22, R78.reuse, R26 ;  /* 0x0000001a4e167220 */ /* 0x040fe20000400000 */
[----:B------:R-:W-:Y:S01]  /*7320*/  HADD2.F32 R104, -RZ, R104.H1_H1 ;  /* 0x30000068ff687230 */ /* 0x000fe20000004100 */
[----:B------:R1:W-:Y:S01]  /*7330*/  STS.128 [R168+UR43+0x2400], R156 ;  /* 0x0024009ca8007988 */ /* 0x0003e20008000c2b */
[C---:B------:R-:W-:Y:S01]  /*7340*/  FFMA R23, R81.reuse, R100, R23 ;  /* 0x0000006451177223 */ /* 0x040fe20000000017 */
[C---:B------:R-:W-:Y:S01]  /*7350*/  FFMA R20, R81.reuse, R101, R20 ;  /* 0x0000006551147223 */ /* 0x040fe20000000014 */
[C---:B------:R-:W-:Y:S01]  /*7360*/  FFMA R21, R81.reuse, R102, R21 ;  /* 0x0000006651157223 */ /* 0x040fe20000000015 */
[----:B------:R-:W-:Y:S01]  /*7370*/  FFMA R22, R81, R103, R22 ;  /* 0x0000006751167223 */ /* 0x000fe20000000016 */
[----:B------:R-:W-:Y:S01]  /*7380*/  HADD2.F32 R110, -RZ, R110.H1_H1 ;  /* 0x3000006eff6e7230 */ /* 0x000fe20000004100 */
[----:B------:R-:W-:Y:S01]  /*7390*/  F2FP.SATFINITE.E5M2.F32.PACK_AB_MERGE_C R161, R23, R3, RZ ;  /* 0x0000000317a1723e */ /* 0x000fe200048060ff */
[C---:B------:R-:W-:Y:S01]  /*73a0*/  FMUL R27, R78.reuse, R27 ;  /* 0x0000001b4e1b7220 */ /* 0x040fe20000400000 */
[--C-:B------:R-:W-:Y:S02]  /*73b0*/  HADD2.F32 R107, -RZ, R108.reuse.H0_H0 ;  /* 0x2000006cff6b7230 */ /* 0x100fe40000004100 */
[----:B------:R-:W-:Y:S01]  /*73c0*/  FMUL R26, R78, R30 ;  /* 0x0000001e4e1a7220 */ /* 0x000fe20000400000 */
[----:B------:R-:W-:Y:S01]  /*73d0*/  HADD2.F32 R108, -RZ, R108.H1_H1 ;  /* 0x3000006cff6c7230 */ /* 0x000fe20000004100 */
[----:B------:R-:W-:Y:S01]  /*73e0*/  F2FP.SATFINITE.E5M2.F32.PACK_AB_MERGE_C R160, R2, R0, R161 ;  /* 0x0000000002a0723e */ /* 0x000fe200048060a1 */
[C---:B------:R-:W-:Y:S01]  /*73f0*/  FFMA R27, R81.reuse, R104, R27 ;  /* 0x00000068511b7223 */ /* 0x040fe2000000001b */
[C---:B------:R-:W-:Y:S01]  /*7400*/  FFMA R24, R81.reuse, R105, R24 ;  /* 0x0000006951187223 */ /* 0x040fe20000000018 */
[C---:B------:R-:W-:Y:S01]  /*7410*/  FFMA R25, R81.reuse, R106, R25 ;  /* 0x0000006a51197223 */ /* 0x040fe20000000019 */
[----:B------:R-:W-:Y:S01]  /*7420*/  FFMA R26, R81, R107, R26 ;  /* 0x0000006b511a7223 */ /* 0x000fe2000000001a */
[C---:B------:R-:W-:Y:S01]  /*7430*/  FMUL R31, R78.reuse, R31 ;  /* 0x0000001f4e1f7220 */ /* 0x040fe20000400000 */
[--C-:B------:R-:W-:Y:S01]  /*7440*/  HADD2.F32 R111, -RZ, R112.reuse.H0_H0 ;  /* 0x20000070ff6f7230 */ /* 0x100fe20000004100 */
[----:B------:R-:W-:Y:S01]  /*7450*/  F2FP.SATFINITE.E5M2.F32.PACK_AB_MERGE_C R162, R27, R22, RZ ;  /* 0x000000161ba2723e */ /* 0x000fe200048060ff */
[----:B------:R-:W-:Y:S02]  /*7460*/  HADD2.F32 R112, -RZ, R112.H1_H1 ;  /* 0x30000070ff707230 */ /* 0x000fe40000004100 */
[C---:B------:R-:W-:Y:S01]  /*7470*/  FFMA R31, R81.reuse, R108, R31 ;  /* 0x0000006c511f7223 */ /* 0x040fe2000000001f */
[----:B------:R-:W-:Y:S01]  /*7480*/  FFMA R28, R81, R109, R28 ;  /* 0x0000006d511c7223 */ /* 0x000fe2000000001c */
[----:B------:R-:W-:Y:S01]  /*7490*/  F2FP.SATFINITE.E5M2.F32.PACK_AB_MERGE_C R161, R21, R20, R162 ;  /* 0x0000001415a1723e */ /* 0x000fe200048060a2 */
[----:B------:R-:W-:Y:S01]  /*74a0*/  FFMA R29, R81, R110, R29 ;  /* 0x0000006e511d7223 */ /* 0x000fe2000000001d */
[C---:B------:R-:W-:Y:S01]  /*74b0*/  FMUL R30, R78.reuse, R34 ;  /* 0x000000224e1e7220 */ /* 0x040fe20000400000 */
[----:B------:R-:W-:Y:S01]  /*74c0*/  F2FP.SATFINITE.E5M2.F32.PACK_AB_MERGE_C R163, R31, R26, RZ ;  /* 0x0000001a1fa3723e */ /* 0x000fe200048060ff */
[C---:B------:R-:W-:Y:S01]  /*74d0*/  FMUL R35, R78.reuse, R35 ;  /* 0x000000234e237220 */ /* 0x040fe20000400000 */
[--C-:B------:R-:W-:Y:S02]  /*74e0*/  HADD2.F32 R115, -RZ, R116.reuse.H0_H0 ;  /* 0x20000074ff737230 */ /* 0x100fe40000004100 */
[----:B------:R-:W-:Y:S01]  /*74f0*/  FFMA R30, R81, R111, R30 ;  /* 0x0000006f511e7223 */ /* 0x000fe2000000001e */
[----:B------:R-:W-:Y:S01]  /*7500*/  F2FP.SATFINITE.E5M2.F32.PACK_AB_MERGE_C R162, R25, R24, R163 ;  /* 0x0000001819a2723e */ /* 0x000fe200048060a3 */
[C---:B------:R-:W-:Y:S01]  /*7510*/  FFMA R35, R81.reuse, R112, R35 ;  /* 0x0000007051237223 */ /* 0x040fe20000000023 */
[C---:B------:R-:W-:Y:S01]  /*7520*/  FFMA R32, R81.reuse, R113, R32 ;  /* 0x0000007151207223 */ /* 0x040fe20000000020 */
[----:B------:R-:W-:Y:S01]  /*7530*/  FFMA R33, R81, R114, R33 ;  /* 0x0000007251217223 */ /* 0x000fe20000000021 */
[----:B------:R-:W-:Y:S02]  /*7540*/  HADD2.F32 R116, -RZ, R116.H1_H1 ;  /* 0x30000074ff747230 */ /* 0x000fe40000004100 */
        /* <DEDUP_REMOVED lines=9> */
[----:B------:R-:W-:Y:S01]  /*75e0*/  HADD2.F32 R120, -RZ, R120.H1_H1 ;  /* 0x30000078ff787230 */ /* 0x000fe20000004100 */
[----:B------:R1:W-:Y:S01]  /*75f0*/  STS.128 [R178+0x2010], R160 ;  /* 0x002010a0b2007388 */ /* 0x0003e20000000c00 */
[----:B------:R-:W-:Y:S01]  /*7600*/  F2FP.SATFINITE.E5M2.F32.PACK_AB_MERGE_C R184, R39, R34, RZ ;  /* 0x0000002227b8723e */ /* 0x000fe200048060ff */
[C---:B------:R-:W-:Y:S01]  /*7610*/  FMUL R38, R78.reuse, R42 ;  /* 0x0000002a4e267220 */ /* 0x040fe20000400000 */
[C---:B------:R-:W-:Y:S01]  /*7620*/  FMUL R43, R78.reuse, R43 ;  /* 0x0000002b4e2b7220 */ /* 0x040fe20000400000 */
[--C-:B------:R-:W-:Y:S01]  /*7630*/  HADD2.F32 R123, -RZ, R124.reuse.H0_H0 ;  /* 0x2000007cff7b7230 */ /* 0x100fe20000004100 */
[----:B------:R-:W-:Y:S01]  /*7640*/  F2FP.SATFINITE.E5M2.F32.PACK_AB_MERGE_C R184, R33, R32, R184 ;  /* 0x0000002021b8723e */ /* 0x000fe200048060b8 */
[C---:B------:R-:W-:Y:S01]  /*7650*/  FFMA R38, R81.reuse, R119, R38 ;  /* 0x0000007751267223 */ /* 0x040fe20000000026 */
        /* <DEDUP_REMOVED lines=12> */
[C---:B------:R-:W-:Y:S01]  /*7720*/  FFMA R45, R81.reuse, R126, R45 ;  /* 0x0000007e512d7223 */ /* 0x040fe2000000002d */
[----:B------:R-:W-:Y:S02]  /*7730*/  HADD2.F32 R128, -RZ, R128.H1_H1 ;  /* 0x30000080ff807230 */ /* 0x000fe40000004100 */
[C---:B------:R-:W-:Y:S01]  /*7740*/  FMUL R46, R78.reuse, R50 ;  /* 0x000000324e2e7220 */ /* 0x040fe20000400000 */
[C---:B------:R-:W-:Y:S01]  /*7750*/  FMUL R51, R78.reuse, R51 ;  /* 0x000000334e337220 */ /* 0x040fe20000400000 */
[--C-:B------:R-:W-:Y:S02]  /*7760*/  HADD2.F32 R131, -RZ, R132.reuse.H0_H0 ;  /* 0x20000084ff837230 */ /* 0x100fe40000004100 */
[C---:B------:R-:W-:Y:S01]  /*7770*/  FMUL R50, R78.reuse, R54 ;  /* 0x000000364e327220 */ /* 0x040fe20000400000 */
[C---:B------:R-:W-:Y:S01]  /*7780*/  FFMA R46, R81.reuse, R127, R46 ;  /* 0x0000007f512e7223 */ /* 0x040fe2000000002e */
[----:B------:R-:W-:Y:S02]  /*7790*/  HADD2.F32 R132, -RZ, R132.H1_H1 ;  /* 0x30000084ff847230 */ /* 0x000fe40000004100 */
[C---:B------:R-:W-:Y:S01]  /*77a0*/  FFMA R51, R81.reuse, R128, R51 ;  /* 0x0000008051337223 */ /* 0x040fe20000000033 */
[C---:B------:R-:W-:Y:S01]  /*77b0*/  FMUL R55, R78.reuse, R55 ;  /* 0x000000374e377220 */ /* 0x040fe20000400000 */
[C---:B------:R-:W-:Y:S01]  /*77c0*/  FFMA R48, R81.reuse, R129, R48 ;  /* 0x0000008151307223 */ /* 0x040fe20000000030 */
[C---:B------:R-:W-:Y:S01]  /*77d0*/  FFMA R49, R81.reuse, R130, R49 ;  /* 0x0000008251317223 */ /* 0x040fe20000000031 */
[--C-:B------:R-:W-:Y:S02]  /*77e0*/  HADD2.F32 R135, -RZ, R136.reuse.H0_H0 ;  /* 0x20000088ff877230 */ /* 0x100fe40000004100 */
[C---:B------:R-:W-:Y:S01]  /*77f0*/  FFMA R50, R81.reuse, R131, R50 ;  /* 0x0000008351327223 */ /* 0x040fe20000000032 */
[----:B------:R-:W-:Y:S02]  /*7800*/  HADD2.F32 R136, -RZ, R136.H1_H1 ;  /* 0x30000088ff887230 */ /* 0x000fe40000004100 */
[C---:B------:R-:W-:Y:S01]  /*7810*/  FMUL R54, R78.reuse, R58 ;  /* 0x0000003a4e367220 */ /* 0x040fe20000400000 */
        /* <DEDUP_REMOVED lines=16> */
[----:B------:R-:W-:Y:S01]  /*7920*/  FFMA R63, R81, R140, R63 ;  /* 0x0000008c513f7223 */ /* 0x000fe2000000003f */
[----:B------:R-:W-:Y:S01]  /*7930*/  FMUL R67, R78, R67 ;  /* 0x000000434e437220 */ /* 0x000fe20000400000 */
[----:B------:R-:W-:Y:S01]  /*7940*/  F2FP.SATFINITE.E5M2.F32.PACK_AB_MERGE_C R186, R47, R42, RZ ;  /* 0x0000002a2fba723e */ /* 0x000fe200048060ff */
[----:B------:R-:W-:Y:S01]  /*7950*/  FFMA R60, R81, R83, R60 ;  /* 0x00000053513c7223 */ /* 0x000fe2000000003c */
[----:B------:R-:W-:Y:S01]  /*7960*/  F2FP.SATFINITE.E5M2.F32.PACK_AB_MERGE_C R187, R51, R46, RZ ;  /* 0x0000002e33bb723e */ /* 0x000fe200048060ff */
[C---:B------:R-:W-:Y:S01]  /*7970*/  FFMA R61, R81.reuse, R80, R61 ;  /* 0x00000050513d7223 */ /* 0x040fe2000000003d */
[C---:B------:R-:W-:Y:S01]  /*7980*/  FFMA R62, R81.reuse, R85, R62 ;  /* 0x00000055513e7223 */ /* 0x040fe2000000003e */
[----:B------:R-:W-:Y:S01]  /*7990*/  FFMA R67, R81, R82, R67 ;  /* 0x0000005251437223 */ /* 0x000fe20000000043 */
[----:B------:R-:W-:Y:S02]  /*79a0*/  F2FP.SATFINITE.E5M2.F32.PACK_AB_MERGE_C R186, R41, R40, R186 ;  /* 0x0000002829ba723e */ /* 0x000fe400048060ba */
[----:B------:R-:W-:Y:S02]  /*79b0*/  F2FP.SATFINITE.E5M2.F32.PACK_AB_MERGE_C R187, R45, R44, R187 ;  /* 0x0000002c2dbb723e */ /* 0x000fe400048060bb */
[----:B------:R-:W-:Y:S02]  /*79c0*/  F2FP.SATFINITE.E5M2.F32.PACK_AB_MERGE_C R188, R55, R50, RZ ;  /* 0x0000003237bc723e */ /* 0x000fe400048060ff */
[----:B------:R-:W-:Y:S01]  /*79d0*/  F2FP.SATFINITE.E5M2.F32.PACK_AB_MERGE_C R189, R59, R54, RZ ;  /* 0x000000363bbd723e */ /* 0x000fe200048060ff */
[----:B------:R1:W-:Y:S01]  /*79e0*/  STS.128 [R177+0x2020], R184 ;  /* 0x002020b8b1007388 */ /* 0x0003e20000000c00 */
[----:B------:R-:W-:Y:S02]  /*79f0*/  F2FP.SATFINITE.E5M2.F32.PACK_AB_MERGE_C R190, R63, R58, RZ ;  /* 0x0000003a3fbe723e */ /* 0x000fe400048060ff */
[----:B------:R-:W-:Y:S02]  /*7a00*/  F2FP.SATFINITE.E5M2.F32.PACK_AB_MERGE_C R182, R67, R62, RZ ;  /* 0x0000003e43b6723e */ /* 0x000fe400048060ff */
[----:B------:R-:W-:Y:S02]  /*7a10*/  F2FP.SATFINITE.E5M2.F32.PACK_AB_MERGE_C R188, R49, R48, R188 ;  /* 0x0000003031bc723e */ /* 0x000fe400048060bc */
[----:B------:R-:W-:Y:S02]  /*7a20*/  F2FP.SATFINITE.E5M2.F32.PACK_AB_MERGE_C R189, R53, R52, R189 ;  /* 0x0000003435bd723e */ /* 0x000fe400048060bd */
[----:B------:R-:W-:Y:S02]  /*7a30*/  F2FP.SATFINITE.E5M2.F32.PACK_AB_MERGE_C R190, R57, R56, R190 ;  /* 0x0000003839be723e */ /* 0x000fe400048060be */
[----:B------:R-:W-:Y:S02]  /*7a40*/  F2FP.SATFINITE.E5M2.F32.PACK_AB_MERGE_C R191, R61, R60, R182 ;  /* 0x0000003c3dbf723e */ /* 0x000fe400048060b6 */
[----:B------:R-:W-:Y:S03]  /*7a50*/  IADD3 R76, PT, PT, R76, 0x1, RZ ;  /* 0x000000014c4c7810 */ /* 0x000fe60007ffe0ff */
[----:B------:R1:W-:Y:S01]  /*7a60*/  STS.128 [R176+0x2030], R188 ;  /* 0x002030bcb0007388 */ /* 0x0003e20000000c00 */
[----:B------:R-:W-:Y:S01]  /*7a70*/  @!PT LDS RZ, [RZ] ;  /* 0x00000000fffff984 */ /* 0x000fe20000000800 */
[----:B------:R-:W-:Y:S01]  /*7a80*/  @!PT LDS RZ, [RZ] ;  /* 0x00000000fffff984 */ /* 0x000fe20000000800 */
[----:B------:R-:W-:Y:S01]  /*7a90*/  @!PT LDS RZ, [RZ] ;  /* 0x00000000fffff984 */ /* 0x000fe20000000800 */
[----:B------:R-:W-:Y:S01]  /*7aa0*/  @!PT LDS RZ, [RZ] ;  /* 0x00000000fffff984 */ /* 0x000fe20000000800 */
[----:B------:R3:W-:Y:S07]  /*7ab0*/  MEMBAR.ALL.CTA ;  /* 0x0000000000007992 */ /* 0x0007ee0000008000 */
[----:B---3--:R-:W3:Y:S02]  /*7ac0*/  FENCE.VIEW.ASYNC.S ;  /* 0x00000000000073c6 */ /* 0x008ee40000000000 */
[----:B---3--:R-:W-:Y:S06]  /*7ad0*/  BAR.SYNC.DEFER_BLOCKING 0x1, 0x80 ;  /* 0x0042000000007b1d */ /* 0x008fec0000010000 */
[----:B------:R-:W-:Y:S05]  /*7ae0*/  @P0 BRA `(.L_x_124) ;  /* 0x0000000000340947 */ /* 0x000fea0003800000 */
[----:B------:R-:W-:Y:S01]  /*7af0*/  UIADD3 UR12, UPT, UPT, UR43, 0x2400, URZ ;  /* 0x000024002b0c7890 */ /* 0x000fe2000fffe0ff */
[----:B------:R-:W-:Y:S01]  /*7b00*/  R2UR UR9, R155 ;  /* 0x000000009b0972ca */ /* 0x000fe200000e0000 */
[----:B------:R-:W-:Y:S01]  /*7b10*/  UIADD3 UR10, UP0, UPT, UR46, 0x680, URZ ;  /* 0x000006802e0a7890 */ /* 0x000fe2000ff1e0ff */
[----:B------:R-:W-:Y:S01]  /*7b20*/  R2UR UR8, R165 ;  /* 0x00000000a50872ca */ /* 0x000fe200000e0000 */
[----:B------:R-:W-:Y:S02]  /*7b30*/  UMOV UR7, UR36 ;  /* 0x0000002400077c82 */ /* 0x000fe40008000000 */
[----:B------:R-:W-:Y:S01]  /*7b40*/  IMAD.U32 R179, RZ, RZ, UR12 ;  /* 0x0000000cffb37e24 */ /* 0x000fe2000f8e00ff */
[----:B------:R-:W-:Y:S04]  /*7b50*/  UIADD3.X UR11, UPT, UPT, URZ, UR47, URZ, UP0, !UPT ;  /* 0x0000002fff0b7290 */ /* 0x000fe800087fe4ff */
[----:B------:R-:W-:Y:S03]  /*7b60*/  R2UR UR4, R179 ;  /* 0x00000000b30472ca */ /* 0x000fe600000e0000 */
[----:B------:R-:W-:Y:S02]  /*7b70*/  USHF.L.U32 UR5, UR9, 0x6, URZ ;  /* 0x0000000609057899 */ /* 0x000fe400080006ff */
[----:B------:R-:W-:Y:S09]  /*7b80*/  USHF.L.U32 UR6, UR8, 0x7, URZ ;  /* 0x0000000708067899 */ /* 0x000ff200080006ff */
[----:B------:R3:W-:Y:S01]  /*7b90*/  UTMASTG.3D [UR4], [UR10] ;  /* 0x000000040a0073b5 */ /* 0x0007e20008010000 */
[----:B------:R0:W-:Y:S01]  /*7ba0*/  UTMACMDFLUSH ;  /* 0x00000000000079b7 */ /* 0x0001e20000000000 */
[----:B---3--:R-:W-:Y:S04]  /*7bb0*/  DEPBAR.LE SB0, 0x0 ;  /* 0x000080000000791a */ /* 0x008fe80000000000 */
.L_x_124:
[----:B------:R-:W-:Y:S05]  /*7bc0*/  BSYNC.RECONVERGENT B0 ;  /* 0x0000000000007941 */ /* 0x000fea0003800200 */
.L_x_123:
[----:B------:R-:W-:Y:S01]  /*7bd0*/  BAR.SYNC.DEFER_BLOCKING 0x1, 0x80 ;  /* 0x0042000000007b1d */ /* 0x000fe20000010000 */
[----:B------:R-:W-:Y:S01]  /*7be0*/  ISETP.NE.AND P2, PT, R180, RZ, PT ;  /* 0x000000ffb400720c */ /* 0x000fe20003f45270 */
[----:B------:R-:W-:Y:S01]  /*7bf0*/  IMAD.IADD R155, R75, 0x1, R143 ;  /* 0x000000014b9b7824 */ /* 0x000fe200078e028f */
[----:B------:R-:W-:Y:S01]  /*7c00*/  ISETP.NE.AND P0, PT, R181, 0x2, PT ;  /* 0x00000002b500780c */ /* 0x000fe20003f05270 */
[----:B------:R-:W-:Y:S01]  /*7c10*/  IMAD.IADD R165, R77, 0x1, R154 ;  /* 0x000000014da57824 */ /* 0x000fe200078e029a */
[----:B------:R-:W-:Y:S02]  /*7c20*/  ISETP.NE.AND P1, PT, R76, 0x4, PT ;  /* 0x000000044c00780c */ /* 0x000fe40003f25270 */
[----:B------:R-:W-:Y:S02]  /*7c30*/  SEL R3, RZ, 0x1, P0 ;  /* 0x00000001ff037807 */ /* 0x000fe40000000000 */
[----:B------:R-:W-:Y:S02]  /*7c40*/  SEL R0, RZ, 0x1, P1 ;  /* 0x00000001ff007807 */ /* 0x000fe40000800000 */
[----:B------:R-:W-:Y:S02]  /*7c50*/  LOP3.LUT R174, R174, R3, RZ, 0x3c, !PT ;  /* 0x00000003aeae7212 */ /* 0x000fe400078e3cff */
[----:B------:R-:W-:Y:S02]  /*7c60*/  LOP3.LUT R175, R175, R0, RZ, 0x3c, !PT ;  /* 0x00000000afaf7212 */ /* 0x000fe400078e3cff */
[----:B------:R-:W-:Y:S02]  /*7c70*/  @P2 R2UR UR36, R171 ;  /* 0x00000000ab2422ca */ /* 0x000fe400000e0000 */
[----:B------:R-:W-:Y:S02]  /*7c80*/  SEL R181, R181, RZ, P0 ;  /* 0x000000ffb5b57207 */ /* 0x000fe40000000000 */
[----:B------:R-:W-:Y:S01]  /*7c90*/  SEL R76, R76, RZ, P1 ;  /* 0x000000ff4c4c7207 */ /* 0x000fe20000800000 */
[----:B------:R-:W-:Y:S10]  /*7ca0*/  @P2 BRA `(.L_x_125) ;  /* 0xffffffdc00702947 */ /* 0x000ff4000383ffff */
[----:B------:R-:W-:Y:S05]  /*7cb0*/  EXIT ;  /* 0x000000000000794d */ /* 0x000fea0003800000 */
.L_x_20:
[----:B--2---:R2:W1:Y:S02]  /*7cc0*/  SYNCS.PHASECHK.TRANS64.TRYWAIT P0, [R3+URZ+0x2b0], R2 ;  /* 0x0002b002030075a7 */ /* 0x00446400080011ff */
[----:B-1----:R-:W-:Y:S05]  /*7cd0*/  @!P0 NANOSLEEP.SYNCS 0x989680 ;  /* 0x009896800000895d */ /* 0x002fea0003900000 */
[----:B------:R-:W1:Y:S02]  /*7ce0*/  @!P0 SYNCS.PHASECHK.TRANS64 P0, [R3+URZ+0x2b0], R2 ;  /* 0x0002b002030085a7 */ /* 0x000e6400080010ff */
[----:B-1----:R-:W-:Y:S05]  /*7cf0*/  @!P0 BRA `(.L_x_20) ;  /* 0xfffffffc00f08947 */ /* 0x002fea000383ffff */
[----:B------:R-:W-:Y:S05]  /*7d00*/  BRA `(.L_x_126) ;  /* 0xffffff9c00187947 */ /* 0x000fea000383ffff */
.L_x_23:
[----:B-1----:R-:W-:-:S07]  /*7d10*/  MOV R2, UR33 ;  /* 0x0000002100027c02 */ /* 0x002fce0008000f00 */
.L_x_127:
[----:B-1----:R1:W2:Y:S02]  /*7d20*/  SYNCS.PHASECHK.TRANS64.TRYWAIT P0, [R2+URZ+0x110], R5 ;  /* 0x00011005020075a7 */ /* 0x0022a400080011ff */
[----:B--2---:R-:W-:Y:S05]  /*7d30*/  @!P0 NANOSLEEP.SYNCS 0x989680 ;  /* 0x009896800000895d */ /* 0x004fea0003900000 */
[----:B------:R-:W2:Y:S02]  /*7d40*/  @!P0 SYNCS.PHASECHK.TRANS64 P0, [R2+URZ+0x110], R5 ;  /* 0x00011005020085a7 */ /* 0x000ea400080010ff */
[----:B--2---:R-:W-:Y:S05]  /*7d50*/  @!P0 BRA `(.L_x_127) ;  /* 0xfffffffc00f08947 */ /* 0x004fea000383ffff */
[----:B------:R-:W-:Y:S05]  /*7d60*/  BRA `(.L_x_22) ;  /* 0xffffff9c00687947 */ /* 0x000fea000383ffff */
.L_x_29:
[----:B-1----:R-:W-:-:S07]  /*7d70*/  MOV R2, UR17 ;  /* 0x0000001100027c02 */ /* 0x002fce0008000f00 */
.L_x_128:
[----:B-1----:R1:W2:Y:S02]  /*7d80*/  SYNCS.PHASECHK.TRANS64.TRYWAIT P0, [R2+URZ+0x110], R5 ;  /* 0x00011005020075a7 */ /* 0x0022a400080011ff */
[----:B--2---:R-:W-:Y:S05]  /*7d90*/  @!P0 NANOSLEEP.SYNCS 0x989680 ;  /* 0x009896800000895d */ /* 0x004fea0003900000 */
[----:B------:R-:W2:Y:S02]  /*7da0*/  @!P0 SYNCS.PHASECHK.TRANS64 P0, [R2+URZ+0x110], R5 ;  /* 0x00011005020085a7 */ /* 0x000ea400080010ff */
[----:B--2---:R-:W-:Y:S05]  /*7db0*/  @!P0 BRA `(.L_x_128) ;  /* 0xfffffffc00f08947 */ /* 0x004fea000383ffff */
[----:B------:R-:W-:Y:S05]  /*7dc0*/  BRA `(.L_x_28) ;  /* 0xffffffa000107947 */ /* 0x000fea000383ffff */
.L_x_33:
[----:B-1----:R1:W2:Y:S02]  /*7dd0*/  SYNCS.PHASECHK.TRANS64.TRYWAIT P0, [R2+URZ+0x240], R3 ;  /* 0x00024003020075a7 */ /* 0x0022a400080011ff */
[----:B--2---:R-:W-:Y:S05]  /*7de0*/  @!P0 NANOSLEEP.SYNCS 0x989680 ;  /* 0x009896800000895d */ /* 0x004fea0003900000 */
[----:B------:R-:W2:Y:S02]  /*7df0*/  @!P0 SYNCS.PHASECHK.TRANS64 P0, [R2+URZ+0x240], R3 ;  /* 0x00024003020085a7 */ /* 0x000ea400080010ff */
[----:B--2---:R-:W-:Y:S05]  /*7e00*/  @!P0 BRA `(.L_x_33) ;  /* 0xfffffffc00f08947 */ /* 0x004fea000383ffff */
[----:B------:R-:W-:Y:S05]  /*7e10*/  BRA `(.L_x_129) ;  /* 0xffffffa000a07947 */ /* 0x000fea000383ffff */
.L_x_37:
[----:B----4-:R-:W-:-:S07]  /*7e20*/  MOV R0, UR5 ;  /* 0x0000000500007c02 */ /* 0x010fce0008000f00 */
.L_x_130:
[----:B-1----:R1:W2:Y:S02]  /*7e30*/  SYNCS.PHASECHK.TRANS64.TRYWAIT P0, [R0+URZ], R3 ;  /* 0x00000003000075a7 */ /* 0x0022a400080011ff */
[----:B--2---:R-:W-:Y:S05]  /*7e40*/  @!P0 NANOSLEEP.SYNCS 0x989680 ;  /* 0x009896800000895d */ /* 0x004fea0003900000 */
[----:B------:R-:W2:Y:S02]  /*7e50*/  @!P0 SYNCS.PHASECHK.TRANS64 P0, [R0+URZ], R3 ;  /* 0x00000003000085a7 */ /* 0x000ea400080010ff */
[----:B--2---:R-:W-:Y:S05]  /*7e60*/  @!P0 BRA `(.L_x_130) ;  /* 0xfffffffc00f08947 */ /* 0x004fea000383ffff */
[----:B------:R-:W-:Y:S05]  /*7e70*/  BRA `(.L_x_131) ;  /* 0xffffffa800107947 */ /* 0x000fea000383ffff */
.L_x_38:
[----:B----4-:R-:W-:-:S07]  /*7e80*/  MOV R0, UR5 ;  /* 0x0000000500007c02 */ /* 0x010fce0008000f00 */
.L_x_132:
[----:B-1----:R1:W2:Y:S02]  /*7e90*/  SYNCS.PHASECHK.TRANS64.TRYWAIT P0, [R0+URZ], R3 ;  /* 0x00000003000075a7 */ /* 0x0022a400080011ff */
[----:B--2---:R-:W-:Y:S05]  /*7ea0*/  @!P0 NANOSLEEP.SYNCS 0x989680 ;  /* 0x009896800000895d */ /* 0x004fea0003900000 */
[----:B------:R-:W2:Y:S02]  /*7eb0*/  @!P0 SYNCS.PHASECHK.TRANS64 P0, [R0+URZ], R3 ;  /* 0x00000003000085a7 */ /* 0x000ea400080010ff */
[----:B--2---:R-:W-:Y:S05]  /*7ec0*/  @!P0 BRA `(.L_x_132) ;  /* 0xfffffffc00f08947 */ /* 0x004fea000383ffff */
[----:B------:R-:W-:Y:S05]  /*7ed0*/  BRA `(.L_x_133) ;  /* 0xffffffa8001c7947 */ /* 0x000fea000383ffff */
.L_x_39:
[----:B----4-:R-:W-:-:S07]  /*7ee0*/  MOV R0, UR5 ;  /* 0x0000000500007c02 */ /* 0x010fce0008000f00 */
.L_x_134:
[----:B-1----:R1:W2:Y:S02]  /*7ef0*/  SYNCS.PHASECHK.TRANS64.TRYWAIT P0, [R0+URZ], R3 ;  /* 0x00000003000075a7 */ /* 0x0022a400080011ff */
[----:B--2---:R-:W-:Y:S05]  /*7f00*/  @!P0 NANOSLEEP.SYNCS 0x989680 ;  /* 0x009896800000895d */ /* 0x004fea0003900000 */
[----:B------:R-:W2:Y:S02]  /*7f10*/  @!P0 SYNCS.PHASECHK.TRANS64 P0, [R0+URZ], R3 ;  /* 0x00000003000085a7 */ /* 0x000ea400080010ff */
[----:B--2---:R-:W-:Y:S05]  /*7f20*/  @!P0 BRA `(.L_x_134) ;  /* 0xfffffffc00f08947 */ /* 0x004fea000383ffff */
[----:B------:R-:W-:Y:S05]  /*7f30*/  BRA `(.L_x_135) ;  /* 0xffffffa800287947 */ /* 0x000fea000383ffff */
.L_x_40:
[----:B----4-:R-:W-:-:S07]  /*7f40*/  MOV R0, UR5 ;  /* 0x0000000500007c02 */ /* 0x010fce0008000f00 */
.L_x_136:
[----:B-1----:R1:W2:Y:S02]  /*7f50*/  SYNCS.PHASECHK.TRANS64.TRYWAIT P0, [R0+URZ], R3 ;  /* 0x00000003000075a7 */ /* 0x0022a400080011ff */
[----:B--2---:R-:W-:Y:S05]  /*7f60*/  @!P0 NANOSLEEP.SYNCS 0x989680 ;  /* 0x009896800000895d */ /* 0x004fea0003900000 */
[----:B------:R-:W2:Y:S02]  /*7f70*/  @!P0 SYNCS.PHASECHK.TRANS64 P0, [R0+URZ], R3 ;  /* 0x00000003000085a7 */ /* 0x000ea400080010ff */
[----:B--2---:R-:W-:Y:S05]  /*7f80*/  @!P0 BRA `(.L_x_136) ;  /* 0xfffffffc00f08947 */ /* 0x004fea000383ffff */
[----:B------:R-:W-:Y:S05]  /*7f90*/  BRA `(.L_x_137) ;  /* 0xffffffa800347947 */ /* 0x000fea000383ffff */
.L_x_41:
[----:B----4-:R-:W-:-:S07]  /*7fa0*/  MOV R0, UR5 ;  /* 0x0000000500007c02 */ /* 0x010fce0008000f00 */
.L_x_138:
[----:B-1----:R1:W2:Y:S02]  /*7fb0*/  SYNCS.PHASECHK.TRANS64.TRYWAIT P0, [R0+URZ], R3 ;  /* 0x00000003000075a7 */ /* 0x0022a400080011ff */
[----:B--2---:R-:W-:Y:S05]  /*7fc0*/  @!P0 NANOSLEEP.SYNCS 0x989680 ;  /* 0x009896800000895d */ /* 0x004fea0003900000 */
[----:B------:R-:W2:Y:S02]  /*7fd0*/  @!P0 SYNCS.PHASECHK.TRANS64 P0, [R0+URZ], R3 ;  /* 0x00000003000085a7 */ /* 0x000ea400080010ff */
[----:B--2---:R-:W-:Y:S05]  /*7fe0*/  @!P0 BRA `(.L_x_138) ;  /* 0xfffffffc00f08947 */ /* 0x004fea000383ffff */
[----:B------:R-:W-:Y:S05]  /*7ff0*/  BRA `(.L_x_139) ;  /* 0xffffffa800407947 */ /* 0x000fea000383ffff */
.L_x_42:
[----:B----4-:R-:W-:-:S07]  /*8000*/  MOV R0, UR5 ;  /* 0x0000000500007c02 */ /* 0x010fce0008000f00 */
.L_x_140:
[----:B-1----:R1:W2:Y:S02]  /*8010*/  SYNCS.PHASECHK.TRANS64.TRYWAIT P0, [R0+URZ], R3 ;  /* 0x00000003000075a7 */ /* 0x0022a400080011ff */
[----:B--2---:R-:W-:Y:S05]  /*8020*/  @!P0 NANOSLEEP.SYNCS 0x989680 ;  /* 0x009896800000895d */ /* 0x004fea0003900000 */
[----:B------:R-:W2:Y:S02]  /*8030*/  @!P0 SYNCS.PHASECHK.TRANS64 P0, [R0+URZ], R3 ;  /* 0x00000003000085a7 */ /* 0x000ea400080010ff */
[----:B--2---:R-:W-:Y:S05]  /*8040*/  @!P0 BRA `(.L_x_140) ;  /* 0xfffffffc00f08947 */ /* 0x004fea000383ffff */
[----:B------:R-:W-:Y:S05]  /*8050*/  BRA `(.L_x_141) ;  /* 0xffffffa8004c7947 */ /* 0x000fea000383ffff */
.L_x_43:
[----:B----4-:R-:W-:-:S07]  /*8060*/  MOV R0, UR5 ;  /* 0x0000000500007c02 */ /* 0x010fce0008000f00 */
.L_x_142:
[----:B-1----:R1:W2:Y:S02]  /*8070*/  SYNCS.PHASECHK.TRANS64.TRYWAIT P0, [R0+URZ], R3 ;  /* 0x00000003000075a7 */ /* 0x0022a400080011ff */
[----:B--2---:R-:W-:Y:S05]  /*8080*/  @!P0 NANOSLEEP.SYNCS 0x989680 ;  /* 0x009896800000895d */ /* 0x004fea0003900000 */
[----:B------:R-:W2:Y:S02]  /*8090*/  @!P0 SYNCS.PHASECHK.TRANS64 P0, [R0+URZ], R3 ;  /* 0x00000003000085a7 */ /* 0x000ea400080010ff */
[----:B--2---:R-:W-:Y:S05]  /*80a0*/  @!P0 BRA `(.L_x_142) ;  /* 0xfffffffc00f08947 */ /* 0x004fea000383ffff */
[----:B------:R-:W-:Y:S05]  /*80b0*/  BRA `(.L_x_143) ;  /* 0xffffffa800587947 */ /* 0x000fea000383ffff */
.L_x_44:
[----:B----4-:R-:W-:-:S07]  /*80c0*/  MOV R0, UR5 ;  /* 0x0000000500007c02 */ /* 0x010fce0008000f00 */
.L_x_144:
[----:B-1----:R1:W2:Y:S02]  /*80d0*/  SYNCS.PHASECHK.TRANS64.TRYWAIT P0, [R0+URZ], R3 ;  /* 0x00000003000075a7 */ /* 0x0022a400080011ff */
[----:B--2---:R-:W-:Y:S05]  /*80e0*/  @!P0 NANOSLEEP.SYNCS 0x989680 ;  /* 0x009896800000895d */ /* 0x004fea0003900000 */
[----:B------:R-:W2:Y:S02]  /*80f0*/  @!P0 SYNCS.PHASECHK.TRANS64 P0, [R0+URZ], R3 ;  /* 0x00000003000085a7 */ /* 0x000ea400080010ff */
[----:B--2---:R-:W-:Y:S05]  /*8100*/  @!P0 BRA `(.L_x_144) ;  /* 0xfffffffc00f08947 */ /* 0x004fea000383ffff */
[----:B------:R-:W-:Y:S05]  /*8110*/  BRA `(.L_x_145) ;  /* 0xffffffa800647947 */ /* 0x000fea000383ffff */
.L_x_45:
[----:B----4-:R-:W-:-:S07]  /*8120*/  MOV R0, UR5 ;  /* 0x0000000500007c02 */ /* 0x010fce0008000f00 */
.L_x_146:
[----:B-1----:R1:W2:Y:S02]  /*8130*/  SYNCS.PHASECHK.TRANS64.TRYWAIT P0, [R0+URZ], R3 ;  /* 0x00000003000075a7 */ /* 0x0022a400080011ff */
[----:B--2---:R-:W-:Y:S05]  /*8140*/  @!P0 NANOSLEEP.SYNCS 0x989680 ;  /* 0x009896800000895d */ /* 0x004fea0003900000 */
[----:B------:R-:W2:Y:S02]  /*8150*/  @!P0 SYNCS.PHASECHK.TRANS64 P0, [R0+URZ], R3 ;  /* 0x00000003000085a7 */ /* 0x000ea400080010ff */
[----:B--2---:R-:W-:Y:S05]  /*8160*/  @!P0 BRA `(.L_x_146) ;  /* 0xfffffffc00f08947 */ /* 0x004fea000383ffff */
[----:B------:R-:W-:Y:S05]  /*8170*/  BRA `(.L_x_147) ;  /* 0xffffffa800707947 */ /* 0x000fea000383ffff */
.L_x_46:
[----:B----4-:R-:W-:-:S07]  /*8180*/  MOV R0, UR5 ;  /* 0x0000000500007c02 */ /* 0x010fce0008000f00 */
.L_x_148:
[----:B-1----:R1:W2:Y:S02]  /*8190*/  SYNCS.PHASECHK.TRANS64.TRYWAIT P0, [R0+URZ], R3 ;  /* 0x00000003000075a7 */ /* 0x0022a400080011ff */
[----:B--2---:R-:W-:Y:S05]  /*81a0*/  @!P0 NANOSLEEP.SYNCS 0x989680 ;  /* 0x009896800000895d */ /* 0x004fea0003900000 */
[----:B------:R-:W2:Y:S02]  /*81b0*/  @!P0 SYNCS.PHASECHK.TRANS64 P0, [R0+URZ], R3 ;  /* 0x00000003000085a7 */ /* 0x000ea400080010ff */
[----:B--2---:R-:W-:Y:S05]  /*81c0*/  @!P0 BRA `(.L_x_148) ;  /* 0xfffffffc00f08947 */ /* 0x004fea000383ffff */
[----:B------:R-:W-:Y:S05]  /*81d0*/  BRA `(.L_x_149) ;  /* 0xffffffa8007c7947 */ /* 0x000fea000383ffff */
.L_x_47:
[----:B----4-:R-:W-:-:S07]  /*81e0*/  MOV R0, UR5 ;  /* 0x0000000500007c02 */ /* 0x010fce0008000f00 */
.L_x_150:
[----:B-1----:R1:W2:Y:S02]  /*81f0*/  SYNCS.PHASECHK.TRANS64.TRYWAIT P0, [R0+URZ], R3 ;  /* 0x00000003000075a7 */ /* 0x0022a400080011ff */
[----:B--2---:R-:W-:Y:S05]  /*8200*/  @!P0 NANOSLEEP.SYNCS 0x989680 ;  /* 0x009896800000895d */ /* 0x004fea0003900000 */
[----:B------:R-:W2:Y:S02]  /*8210*/  @!P0 SYNCS.PHASECHK.TRANS64 P0, [R0+URZ], R3 ;  /* 0x00000003000085a7 */ /* 0x000ea400080010ff */
[----:B--2---:R-:W-:Y:S05]  /*8220*/  @!P0 BRA `(.L_x_150) ;  /* 0xfffffffc00f08947 */ /* 0x004fea000383ffff */
[----:B------:R-:W-:Y:S05]  /*8230*/  BRA `(.L_x_151) ;  /* 0xffffffa800887947 */ /* 0x000fea000383ffff */
.L_x_48:
[----:B----4-:R-:W-:-:S07]  /*8240*/  MOV R0, UR5 ;  /* 0x0000000500007c02 */ /* 0x010fce0008000f00 */
.L_x_152:
[----:B-1----:R1:W2:Y:S02]  /*8250*/  SYNCS.PHASECHK.TRANS64.TRYWAIT P0, [R0+URZ], R3 ;  /* 0x00000003000075a7 */ /* 0x0022a400080011ff */
[----:B--2---:R-:W-:Y:S05]  /*8260*/  @!P0 NANOSLEEP.SYNCS 0x989680 ;  /* 0x009896800000895d */ /* 0x004fea0003900000 */
[----:B------:R-:W2:Y:S02]  /*8270*/  @!P0 SYNCS.PHASECHK.TRANS64 P0, [R0+URZ], R3 ;  /* 0x00000003000085a7 */ /* 0x000ea400080010ff */
[----:B--2---:R-:W-:Y:S05]  /*8280*/  @!P0 BRA `(.L_x_152) ;  /* 0xfffffffc00f08947 */ /* 0x004fea000383ffff */
[----:B------:R-:W-:Y:S05]  /*8290*/  BRA `(.L_x_153) ;  /* 0xffffffa800947947 */ /* 0x000fea000383ffff */
.L_x_49:
[----:B----4-:R-:W-:-:S07]  /*82a0*/  MOV R0, UR5 ;  /* 0x0000000500007c02 */ /* 0x010fce0008000f00 */
.L_x_154:
[----:B-1----:R1:W2:Y:S02]  /*82b0*/  SYNCS.PHASECHK.TRANS64.TRYWAIT P0, [R0+URZ], R3 ;  /* 0x00000003000075a7 */ /* 0x0022a400080011ff */
[----:B--2---:R-:W-:Y:S05]  /*82c0*/  @!P0 NANOSLEEP.SYNCS 0x989680 ;  /* 0x009896800000895d */ /* 0x004fea0003900000 */
[----:B------:R-:W2:Y:S02]  /*82d0*/  @!P0 SYNCS.PHASECHK.TRANS64 P0, [R0+URZ], R3 ;  /* 0x00000003000085a7 */ /* 0x000ea400080010ff */
[----:B--2---:R-:W-:Y:S05]  /*82e0*/  @!P0 BRA `(.L_x_154) ;  /* 0xfffffffc00f08947 */ /* 0x004fea000383ffff */
[----:B------:R-:W-:Y:S05]  /*82f0*/  BRA `(.L_x_155) ;  /* 0xffffffa800a07947 */ /* 0x000fea000383ffff */
.L_x_50:
[----:B----4-:R-:W-:-:S07]  /*8300*/  MOV R0, UR5 ;  /* 0x0000000500007c02 */ /* 0x010fce0008000f00 */
.L_x_156:
[----:B-1----:R1:W2:Y:S02]  /*8310*/  SYNCS.PHASECHK.TRANS64.TRYWAIT P0, [R0+URZ], R3 ;  /* 0x00000003000075a7 */ /* 0x0022a400080011ff */
[----:B--2---:R-:W-:Y:S05]  /*8320*/  @!P0 NANOSLEEP.SYNCS 0x989680 ;  /* 0x009896800000895d */ /* 0x004fea0003900000 */
[----:B------:R-:W2:Y:S02]  /*8330*/  @!P0 SYNCS.PHASECHK.TRANS64 P0, [R0+URZ], R3 ;  /* 0x00000003000085a7 */ /* 0x000ea400080010ff */
[----:B--2---:R-:W-:Y:S05]  /*8340*/  @!P0 BRA `(.L_x_156) ;  /* 0xfffffffc00f08947 */ /* 0x004fea000383ffff */
[----:B------:R-:W-:Y:S05]  /*8350*/  BRA `(.L_x_157) ;  /* 0xffffffa800ac7947 */ /* 0x000fea000383ffff */
.L_x_51:
[----:B----4-:R-:W-:-:S07]  /*8360*/  MOV R0, UR5 ;  /* 0x0000000500007c02 */ /* 0x010fce0008000f00 */
.L_x_158:
[----:B-1----:R1:W2:Y:S02]  /*8370*/  SYNCS.PHASECHK.TRANS64.TRYWAIT P0, [R0+URZ], R3 ;  /* 0x00000003000075a7 */ /* 0x0022a400080011ff */
[----:B--2---:R-:W-:Y:S05]  /*8380*/  @!P0 NANOSLEEP.SYNCS 0x989680 ;  /* 0x009896800000895d */ /* 0x004fea0003900000 */
[----:B------:R-:W2:Y:S02]  /*8390*/  @!P0 SYNCS.PHASECHK.TRANS64 P0, [R0+URZ], R3 ;  /* 0x00000003000085a7 */ /* 0x000ea400080010ff */
[----:B--2---:R-:W-:Y:S05]  /*83a0*/  @!P0 BRA `(.L_x_158) ;  /* 0xfffffffc00f08947 */ /* 0x004fea000383ffff */
[----:B------:R-:W-:Y:S05]  /*83b0*/  BRA `(.L_x_159) ;  /* 0xffffffa800b87947 */ /* 0x000fea000383ffff */
.L_x_52:
[----:B----4-:R-:W-:-:S07]  /*83c0*/  MOV R0, UR5 ;  /* 0x0000000500007c02 */ /* 0x010fce0008000f00 */
.L_x_160:
[----:B-1----:R1:W2:Y:S02]  /*83d0*/  SYNCS.PHASECHK.TRANS64.TRYWAIT P0, [R0+URZ], R3 ;  /* 0x00000003000075a7 */ /* 0x0022a400080011ff */
[----:B--2---:R-:W-:Y:S05]  /*83e0*/  @!P0 NANOSLEEP.SYNCS 0x989680 ;  /* 0x009896800000895d */ /* 0x004fea0003900000 */
[----:B------:R-:W2:Y:S02]  /*83f0*/  @!P0 SYNCS.PHASECHK.TRANS64 P0, [R0+URZ], R3 ;  /* 0x00000003000085a7 */ /* 0x000ea400080010ff */
[----:B--2---:R-:W-:Y:S05]  /*8400*/  @!P0 BRA `(.L_x_160) ;  /* 0xfffffffc00f08947 */ /* 0x004fea000383ffff */
[----:B------:R-:W-:Y:S05]  /*8410*/  BRA `(.L_x_161) ;  /* 0xffffffa800c47947 */ /* 0x000fea000383ffff */
.L_x_53:
[----:B----4-:R-:W-:-:S07]  /*8420*/  MOV R0, UR5 ;  /* 0x0000000500007c02 */ /* 0x010fce0008000f00 */
.L_x_162:
[----:B-1----:R1:W2:Y:S02]  /*8430*/  SYNCS.PHASECHK.TRANS64.TRYWAIT P0, [R0+URZ], R3 ;  /* 0x00000003000075a7 */ /* 0x0022a400080011ff */
[----:B--2---:R-:W-:Y:S05]  /*8440*/  @!P0 NANOSLEEP.SYNCS 0x989680 ;  /* 0x009896800000895d */ /* 0x004fea0003900000 */
[----:B------:R-:W2:Y:S02]  /*8450*/  @!P0 SYNCS.PHASECHK.TRANS64 P0, [R0+URZ], R3 ;  /* 0x00000003000085a7 */ /* 0x000ea400080010ff */
[----:B--2---:R-:W-:Y:S05]  /*8460*/  @!P0 BRA `(.L_x_162) ;  /* 0xfffffffc00f08947 */ /* 0x004fea000383ffff */
[----:B------:R-:W-:Y:S05]  /*8470*/  BRA `(.L_x_163) ;  /* 0xffffffa800d07947 */ /* 0x000fea000383ffff */
.L_x_54:
[----:B----4-:R-:W-:-:S07]  /*8480*/  MOV R0, UR5 ;  /* 0x0000000500007c02 */ /* 0x010fce0008000f00 */
.L_x_164:
[----:B-1----:R1:W2:Y:S02]  /*8490*/  SYNCS.PHASECHK.TRANS64.TRYWAIT P0, [R0+URZ], R3 ;  /* 0x00000003000075a7 */ /* 0x0022a400080011ff */
[----:B--2---:R-:W-:Y:S05]  /*84a0*/  @!P0 NANOSLEEP.SYNCS 0x989680 ;  /* 0x009896800000895d */ /* 0x004fea0003900000 */
[----:B------:R-:W2:Y:S02]  /*84b0*/  @!P0 SYNCS.PHASECHK.TRANS64 P0, [R0+URZ], R3 ;  /* 0x00000003000085a7 */ /* 0x000ea400080010ff */
[----:B--2---:R-:W-:Y:S05]  /*84c0*/  @!P0 BRA `(.L_x_164) ;  /* 0xfffffffc00f08947 */ /* 0x004fea000383ffff */
[----:B------:R-:W-:Y:S05]  /*84d0*/  BRA `(.L_x_165) ;  /* 0xffffffa800dc7947 */ /* 0x000fea000383ffff */
.L_x_55:
[----:B----4-:R-:W-:-:S07]  /*84e0*/  MOV R0, UR5 ;  /* 0x0000000500007c02 */ /* 0x010fce0008000f00 */
.L_x_166:
[----:B-1----:R1:W2:Y:S02]  /*84f0*/  SYNCS.PHASECHK.TRANS64.TRYWAIT P0, [R0+URZ], R3 ;  /* 0x00000003000075a7 */ /* 0x0022a400080011ff */
[----:B--2---:R-:W-:Y:S05]  /*8500*/  @!P0 NANOSLEEP.SYNCS 0x989680 ;  /* 0x009896800000895d */ /* 0x004fea0003900000 */
[----:B------:R-:W2:Y:S02]  /*8510*/  @!P0 SYNCS.PHASECHK.TRANS64 P0, [R0+URZ], R3 ;  /* 0x00000003000085a7 */ /* 0x000ea400080010ff */
[----:B--2---:R-:W-:Y:S05]  /*8520*/  @!P0 BRA `(.L_x_166) ;  /* 0xfffffffc00f08947 */ /* 0x004fea000383ffff */
[----:B------:R-:W-:Y:S05]  /*8530*/  BRA `(.L_x_167) ;  /* 0xffffffa800e87947 */ /* 0x000fea000383ffff */
.L_x_56:
[----:B----4-:R-:W-:-:S07]  /*8540*/  MOV R0, UR5 ;  /* 0x0000000500007c02 */ /* 0x010fce0008000f00 */
.L_x_168:
[----:B-1----:R1:W2:Y:S02]  /*8550*/  SYNCS.PHASECHK.TRANS64.TRYWAIT P0, [R0+URZ], R3 ;  /* 0x00000003000075a7 */ /* 0x0022a400080011ff */
[----:B--2---:R-:W-:Y:S05]  /*8560*/  @!P0 NANOSLEEP.SYNCS 0x989680 ;  /* 0x009896800000895d */ /* 0x004fea0003900000 */
[----:B------:R-:W2:Y:S02]  /*8570*/  @!P0 SYNCS.PHASECHK.TRANS64 P0, [R0+URZ], R3 ;  /* 0x00000003000085a7 */ /* 0x000ea400080010ff */
[----:B--2---:R-:W-:Y:S05]  /*8580*/  @!P0 BRA `(.L_x_168) ;  /* 0xfffffffc00f08947 */ /* 0x004fea000383ffff */
[----:B------:R-:W-:Y:S05]  /*8590*/  BRA `(.L_x_169) ;  /* 0xffffffa800f47947 */ /* 0x000fea000383ffff */
.L_x_57:
[----:B----4-:R-:W-:-:S07]  /*85a0*/  MOV R0, UR5 ;  /* 0x0000000500007c02 */ /* 0x010fce0008000f00 */
.L_x_170:
[----:B-1----:R1:W2:Y:S02]  /*85b0*/  SYNCS.PHASECHK.TRANS64.TRYWAIT P0, [R0+URZ], R3 ;  /* 0x00000003000075a7 */ /* 0x0022a400080011ff */
[----:B--2---:R-:W-:Y:S05]  /*85c0*/  @!P0 NANOSLEEP.SYNCS 0x989680 ;  /* 0x009896800000895d */ /* 0x004fea0003900000 */
[----:B------:R-:W2:Y:S02]  /*85d0*/  @!P0 SYNCS.PHASECHK.TRANS64 P0, [R0+URZ], R3 ;  /* 0x00000003000085a7 */ /* 0x000ea400080010ff */
[----:B--2---:R-:W-:Y:S05]  /*85e0*/  @!P0 BRA `(.L_x_170) ;  /* 0xfffffffc00f08947 */ /* 0x004fea000383ffff */
[----:B------:R-:W-:Y:S05]  /*85f0*/  BRA `(.L_x_171) ;  /* 0xffffffac00007947 */ /* 0x000fea000383ffff */
.L_x_58:
[----:B----4-:R-:W-:-:S07]  /*8600*/  MOV R0, UR5 ;  /* 0x0000000500007c02 */ /* 0x010fce0008000f00 */
.L_x_172:
[----:B-1----:R1:W2:Y:S02]  /*8610*/  SYNCS.PHASECHK.TRANS64.TRYWAIT P0, [R0+URZ], R3 ;  /* 0x00000003000075a7 */ /* 0x0022a400080011ff */
[----:B--2---:R-:W-:Y:S05]  /*8620*/  @!P0 NANOSLEEP.SYNCS 0x989680 ;  /* 0x009896800000895d */ /* 0x004fea0003900000 */
[----:B------:R-:W2:Y:S02]  /*8630*/  @!P0 SYNCS.PHASECHK.TRANS64 P0, [R0+URZ], R3 ;  /* 0x00000003000085a7 */ /* 0x000ea400080010ff */
[----:B--2---:R-:W-:Y:S05]  /*8640*/  @!P0 BRA `(.L_x_172) ;  /* 0xfffffffc00f08947 */ /* 0x004fea000383ffff */
[----:B------:R-:W-:Y:S05]  /*8650*/  BRA `(.L_x_173) ;  /* 0xffffffac000c7947 */ /* 0x000fea000383ffff */
.L_x_59:
[----:B----4-:R-:W-:-:S07]  /*8660*/  MOV R0, UR5 ;  /* 0x0000000500007c02 */ /* 0x010fce0008000f00 */
.L_x_174:
[----:B-1----:R1:W2:Y:S02]  /*8670*/  SYNCS.PHASECHK.TRANS64.TRYWAIT P0, [R0+URZ], R3 ;  /* 0x00000003000075a7 */ /* 0x0022a400080011ff */
[----:B--2---:R-:W-:Y:S05]  /*8680*/  @!P0 NANOSLEEP.SYNCS 0x989680 ;  /* 0x009896800000895d */ /* 0x004fea0003900000 */
[----:B------:R-:W2:Y:S02]  /*8690*/  @!P0 SYNCS.PHASECHK.TRANS64 P0, [R0+URZ], R3 ;  /* 0x00000003000085a7 */ /* 0x000ea400080010ff */
[----:B--2---:R-:W-:Y:S05]  /*86a0*/  @!P0 BRA `(.L_x_174) ;  /* 0xfffffffc00f08947 */ /* 0x004fea000383ffff */
[----:B------:R-:W-:Y:S05]  /*86b0*/  BRA `(.L_x_175) ;  /* 0xffffffac00187947 */ /* 0x000fea000383ffff */
.L_x_60:
[----:B----4-:R-:W-:-:S07]  /*86c0*/  MOV R0, UR5 ;  /* 0x0000000500007c02 */ /* 0x010fce0008000f00 */
.L_x_176:
[----:B-1----:R1:W2:Y:S02]  /*86d0*/  SYNCS.PHASECHK.TRANS64.TRYWAIT P0, [R0+URZ], R3 ;  /* 0x00000003000075a7 */ /* 0x0022a400080011ff */
[----:B--2---:R-:W-:Y:S05]  /*86e0*/  @!P0 NANOSLEEP.SYNCS 0x989680 ;  /* 0x009896800000895d */ /* 0x004fea0003900000 */
[----:B------:R-:W2:Y:S02]  /*86f0*/  @!P0 SYNCS.PHASECHK.TRANS64 P0, [R0+URZ], R3 ;  /* 0x00000003000085a7 */ /* 0x000ea400080010ff */
[----:B--2---:R-:W-:Y:S05]  /*8700*/  @!P0 BRA `(.L_x_176) ;  /* 0xfffffffc00f08947 */ /* 0x004fea000383ffff */
[----:B------:R-:W-:Y:S05]  /*8710*/  BRA `(.L_x_177) ;  /* 0xffffffac00247947 */ /* 0x000fea000383ffff */
.L_x_61:
[----:B----4-:R-:W-:-:S07]  /*8720*/  MOV R0, UR5 ;  /* 0x0000000500007c02 */ /* 0x010fce0008000f00 */
.L_x_178:
[----:B-1----:R1:W2:Y:S02]  /*8730*/  SYNCS.PHASECHK.TRANS64.TRYWAIT P0, [R0+URZ], R3 ;  /* 0x00000003000075a7 */ /* 0x0022a400080011ff */
[----:B--2---:R-:W-:Y:S05]  /*8740*/  @!P0 NANOSLEEP.SYNCS 0x989680 ;  /* 0x009896800000895d */ /* 0x004fea0003900000 */
[----:B------:R-:W2:Y:S02]  /*8750*/  @!P0 SYNCS.PHASECHK.TRANS64 P0, [R0+URZ], R3 ;  /* 0x00000003000085a7 */ /* 0x000ea400080010ff */
[----:B--2---:R-:W-:Y:S05]  /*8760*/  @!P0 BRA `(.L_x_178) ;  /* 0xfffffffc00f08947 */ /* 0x004fea000383ffff */
[----:B------:R-:W-:Y:S05]  /*8770*/  BRA `(.L_x_179) ;  /* 0xffffffac00307947 */ /* 0x000fea000383ffff */
.L_x_62:
[----:B----4-:R-:W-:-:S07]  /*8780*/  MOV R0, UR5 ;  /* 0x0000000500007c02 */ /* 0x010fce0008000f00 */
.L_x_180:
[----:B-1----:R1:W2:Y:S02]  /*8790*/  SYNCS.PHASECHK.TRANS64.TRYWAIT P0, [R0+URZ], R3 ;  /* 0x00000003000075a7 */ /* 0x0022a400080011ff */
[----:B--2---:R-:W-:Y:S05]  /*87a0*/  @!P0 NANOSLEEP.SYNCS 0x989680 ;  /* 0x009896800000895d */ /* 0x004fea0003900000 */
[----:B------:R-:W2:Y:S02]  /*87b0*/  @!P0 SYNCS.PHASECHK.TRANS64 P0, [R0+URZ], R3 ;  /* 0x00000003000085a7 */ /* 0x000ea400080010ff */
[----:B--2---:R-:W-:Y:S05]  /*87c0*/  @!P0 BRA `(.L_x_180) ;  /* 0xfffffffc00f08947 */ /* 0x004fea000383ffff */
[----:B------:R-:W-:Y:S05]  /*87d0*/  BRA `(.L_x_181) ;  /* 0xffffffac003c7947 */ /* 0x000fea000383ffff */
.L_x_63:
[----:B----4-:R-:W-:-:S07]  /*87e0*/  MOV R0, UR5 ;  /* 0x0000000500007c02 */ /* 0x010fce0008000f00 */
.L_x_182:
[----:B-1----:R1:W2:Y:S02]  /*87f0*/  SYNCS.PHASECHK.TRANS64.TRYWAIT P0, [R0+URZ], R3 ;  /* 0x00000003000075a7 */ /* 0x0022a400080011ff */
[----:B--2---:R-:W-:Y:S05]  /*8800*/  @!P0 NANOSLEEP.SYNCS 0x989680 ;  /* 0x009896800000895d */ /* 0x004fea0003900000 */
[----:B------:R-:W2:Y:S02]  /*8810*/  @!P0 SYNCS.PHASECHK.TRANS64 P0, [R0+URZ], R3 ;  /* 0x00000003000085a7 */ /* 0x000ea400080010ff */
[----:B--2---:R-:W-:Y:S05]  /*8820*/  @!P0 BRA `(.L_x_182) ;  /* 0xfffffffc00f08947 */ /* 0x004fea000383ffff */
[----:B------:R-:W-:Y:S05]  /*8830*/  BRA `(.L_x_183) ;  /* 0xffffffac00487947 */ /* 0x000fea000383ffff */
.L_x_64:
[----:B----4-:R-:W-:-:S07]  /*8840*/  MOV R0, UR5 ;  /* 0x0000000500007c02 */ /* 0x010fce0008000f00 */
.L_x_184:
[----:B-1----:R1:W2:Y:S02]  /*8850*/  SYNCS.PHASECHK.TRANS64.TRYWAIT P0, [R0+URZ], R3 ;  /* 0x00000003000075a7 */ /* 0x0022a400080011ff */
[----:B--2---:R-:W-:Y:S05]  /*8860*/  @!P0 NANOSLEEP.SYNCS 0x989680 ;  /* 0x009896800000895d */ /* 0x004fea0003900000 */
[----:B------:R-:W2:Y:S02]  /*8870*/  @!P0 SYNCS.PHASECHK.TRANS64 P0, [R0+URZ], R3 ;  /* 0x00000003000085a7 */ /* 0x000ea400080010ff */
[----:B--2---:R-:W-:Y:S05]  /*8880*/  @!P0 BRA `(.L_x_184) ;  /* 0xfffffffc00f08947 */ /* 0x004fea000383ffff */
[----:B------:R-:W-:Y:S05]  /*8890*/  BRA `(.L_x_185) ;  /* 0xffffffac00547947 */ /* 0x000fea000383ffff */
.L_x_65:
[----:B----4-:R-:W-:-:S07]  /*88a0*/  MOV R0, UR5 ;  /* 0x0000000500007c02 */ /* 0x010fce0008000f00 */
.L_x_186:
[----:B-1----:R1:W2:Y:S02]  /*88b0*/  SYNCS.PHASECHK.TRANS64.TRYWAIT P0, [R0+URZ], R3 ;  /* 0x00000003000075a7 */ /* 0x0022a400080011ff */
[----:B--2---:R-:W-:Y:S05]  /*88c0*/  @!P0 NANOSLEEP.SYNCS 0x989680 ;  /* 0x009896800000895d */ /* 0x004fea0003900000 */
[----:B------:R-:W2:Y:S02]  /*88d0*/  @!P0 SYNCS.PHASECHK.TRANS64 P0, [R0+URZ], R3 ;  /* 0x00000003000085a7 */ /* 0x000ea400080010ff */
[----:B--2---:R-:W-:Y:S05]  /*88e0*/  @!P0 BRA `(.L_x_186) ;  /* 0xfffffffc00f08947 */ /* 0x004fea000383ffff */
[----:B------:R-:W-:Y:S05]  /*88f0*/  BRA `(.L_x_187) ;  /* 0xffffffac00607947 */ /* 0x000fea000383ffff */
.L_x_66:
[----:B----4-:R-:W-:-:S07]  /*8900*/  MOV R0, UR5 ;  /* 0x0000000500007c02 */ /* 0x010fce0008000f00 */
.L_x_188:
[----:B-1----:R1:W2:Y:S02]  /*8910*/  SYNCS.PHASECHK.TRANS64.TRYWAIT P0, [R0+URZ], R3 ;  /* 0x00000003000075a7 */ /* 0x0022a400080011ff */
[----:B--2---:R-:W-:Y:S05]  /*8920*/  @!P0 NANOSLEEP.SYNCS 0x989680 ;  /* 0x009896800000895d */ /* 0x004fea0003900000 */
[----:B------:R-:W2:Y:S02]  /*8930*/  @!P0 SYNCS.PHASECHK.TRANS64 P0, [R0+URZ], R3 ;  /* 0x00000003000085a7 */ /* 0x000ea400080010ff */
[----:B--2---:R-:W-:Y:S05]  /*8940*/  @!P0 BRA `(.L_x_188) ;  /* 0xfffffffc00f08947 */ /* 0x004fea000383ffff */
[----:B------:R-:W-:Y:S05]  /*8950*/  BRA `(.L_x_189) ;  /* 0xffffffac006c7947 */ /* 0x000fea000383ffff */
.L_x_67:
[----:B----4-:R-:W-:-:S07]  /*8960*/  MOV R0, UR5 ;  /* 0x0000000500007c02 */ /* 0x010fce0008000f00 */
.L_x_190:
[----:B-1----:R1:W2:Y:S02]  /*8970*/  SYNCS.PHASECHK.TRANS64.TRYWAIT P0, [R0+URZ], R3 ;  /* 0x00000003000075a7 */ /* 0x0022a400080011ff */
[----:B--2---:R-:W-:Y:S05]  /*8980*/  @!P0 NANOSLEEP.SYNCS 0x989680 ;  /* 0x009896800000895d */ /* 0x004fea0003900000 */
[----:B------:R-:W2:Y:S02]  /*8990*/  @!P0 SYNCS.PHASECHK.TRANS64 P0, [R0+URZ], R3 ;  /* 0x00000003000085a7 */ /* 0x000ea400080010ff */
[----:B--2---:R-:W-:Y:S05]  /*89a0*/  @!P0 BRA `(.L_x_190) ;  /* 0xfffffffc00f08947 */ /* 0x004fea000383ffff */
[----:B------:R-:W-:Y:S05]  /*89b0*/  BRA `(.L_x_191) ;  /* 0xffffffac00787947 */ /* 0x000fea000383ffff */
.L_x_68:
[----:B----4-:R-:W-:-:S07]  /*89c0*/  MOV R0, UR5 ;  /* 0x0000000500007c02 */ /* 0x010fce0008000f00 */
.L_x_192:
[----:B-1----:R1:W2:Y:S02]  /*89d0*/  SYNCS.PHASECHK.TRANS64.TRYWAIT P0, [R0+URZ], R3 ;  /* 0x00000003000075a7 */ /* 0x0022a400080011ff */
[----:B--2---:R-:W-:Y:S05]  /*89e0*/  @!P0 NANOSLEEP.SYNCS 0x989680 ;  /* 0x009896800000895d */ /* 0x004fea0003900000 */
[----:B------:R-:W2:Y:S02]  /*89f0*/  @!P0 SYNCS.PHASECHK.TRANS64 P0, [R0+URZ], R3 ;  /* 0x00000003000085a7 */ /* 0x000ea400080010ff */
[----:B--2---:R-:W-:Y:S05]  /*8a00*/  @!P0 BRA `(.L_x_192) ;  /* 0xfffffffc00f08947 */ /* 0x004fea000383ffff */
[----:B------:R-:W-:Y:S05]  /*8a10*/  BRA `(.L_x_193) ;  /* 0xffffffac00847947 */ /* 0x000fea000383ffff */
.L_x_69:
[----:B----4-:R-:W-:-:S07]  /*8a20*/  MOV R0, UR5 ;  /* 0x0000000500007c02 */ /* 0x010fce0008000f00 */
.L_x_194:
[----:B-1----:R1:W2:Y:S02]  /*8a30*/  SYNCS.PHASECHK.TRANS64.TRYWAIT P0, [R0+URZ], R3 ;  /* 0x00000003000075a7 */ /* 0x0022a400080011ff */
[----:B--2---:R-:W-:Y:S05]  /*8a40*/  @!P0 NANOSLEEP.SYNCS 0x989680 ;  /* 0x009896800000895d */ /* 0x004fea0003900000 */
[----:B------:R-:W2:Y:S02]  /*8a50*/  @!P0 SYNCS.PHASECHK.TRANS64 P0, [R0+URZ], R3 ;  /* 0x00000003000085a7 */ /* 0x000ea400080010ff */
[----:B--2---:R-:W-:Y:S05]  /*8a60*/  @!P0 BRA `(.L_x_194) ;  /* 0xfffffffc00f08947 */ /* 0x004fea000383ffff */
[----:B------:R-:W-:Y:S05]  /*8a70*/  BRA `(.L_x_195) ;  /* 0xffffffac00907947 */ /* 0x000fea000383ffff */
.L_x_72:
[----:B-1----:R1:W2:Y:S02]  /*8a80*/  SYNCS.PHASECHK.TRANS64.TRYWAIT P0, [R0+URZ+0x2a0], R5 ;  /* 0x0002a005000075a7 */ /* 0x0022a400080011ff */
[----:B--2---:R-:W-:Y:S05]  /*8a90*/  @!P0 NANOSLEEP.SYNCS 0x989680 ;  /* 0x009896800000895d */ /* 0x004fea0003900000 */
[----:B------:R-:W2:Y:S02]  /*8aa0*/  @!P0 SYNCS.PHASECHK.TRANS64 P0, [R0+URZ+0x2a0], R5 ;  /* 0x0002a005000085a7 */ /* 0x000ea400080010ff */
[----:B--2---:R-:W-:Y:S05]  /*8ab0*/  @!P0 BRA `(.L_x_72) ;  /* 0xfffffffc00f08947 */ /* 0x004fea000383ffff */
[----:B------:R-:W-:Y:S05]  /*8ac0*/  BRA `(.L_x_196) ;  /* 0xffffffac00ec7947 */ /* 0x000fea000383ffff */
.L_x_73:
[----:B------:R-:W-:-:S07]  /*8ad0*/  MOV R0, UR5 ;  /* 0x0000000500007c02 */ /* 0x000fce0008000f00 */
.L_x_197:
[----:B-1----:R1:W2:Y:S02]  /*8ae0*/  SYNCS.PHASECHK.TRANS64.TRYWAIT P0, [R0+URZ+0x250], R5 ;  /* 0x00025005000075a7 */ /* 0x0022a400080011ff */
[----:B--2---:R-:W-:Y:S05]  /*8af0*/  @!P0 NANOSLEEP.SYNCS 0x989680 ;  /* 0x009896800000895d */ /* 0x004fea0003900000 */
[----:B------:R-:W2:Y:S02]  /*8b00*/  @!P0 SYNCS.PHASECHK.TRANS64 P0, [R0+URZ+0x250], R5 ;  /* 0x00025005000085a7 */ /* 0x000ea400080010ff */
[----:B--2---:R-:W-:Y:S05]  /*8b10*/  @!P0 BRA `(.L_x_197) ;  /* 0xfffffffc00f08947 */ /* 0x004fea000383ffff */
[----:B------:R-:W-:Y:S05]  /*8b20*/  BRA `(.L_x_198) ;  /* 0xffffffac00fc7947 */ /* 0x000fea000383ffff */
.L_x_74:
[----:B-1----:R1:W2:Y:S02]  /*8b30*/  SYNCS.PHASECHK.TRANS64.TRYWAIT P1, [R0+URZ+0x240], R5 ;  /* 0x00024005000075a7 */ /* 0x0022a400080211ff */
[----:B--2---:R-:W-:Y:S05]  /*8b40*/  @!P1 NANOSLEEP.SYNCS 0x989680 ;  /* 0x009896800000995d */ /* 0x004fea0003900000 */
[----:B------:R-:W2:Y:S02]  /*8b50*/  @!P1 SYNCS.PHASECHK.TRANS64 P1, [R0+URZ+0x240], R5 ;  /* 0x00024005000095a7 */ /* 0x000ea400080210ff */
[----:B--2---:R-:W-:Y:S05]  /*8b60*/  @!P1 BRA `(.L_x_74) ;  /* 0xfffffffc00f09947 */ /* 0x004fea000383ffff */
[----:B------:R-:W-:Y:S05]  /*8b70*/  BRA `(.L_x_199) ;  /* 0xffffffb0002c7947 */ /* 0x000fea000383ffff */
.L_x_77:
[----:B------:R-:W-:-:S07]  /*8b80*/  MOV R0, UR5 ;  /* 0x0000000500007c02 */ /* 0x000fce0008000f00 */
.L_x_200:
[----:B-1----:R1:W2:Y:S02]  /*8b90*/  SYNCS.PHASECHK.TRANS64.TRYWAIT P0, [R0+URZ+0x250], R3 ;  /* 0x00025003000075a7 */ /* 0x0022a400080011ff */
[----:B--2---:R-:W-:Y:S05]  /*8ba0*/  @!P0 NANOSLEEP.SYNCS 0x989680 ;  /* 0x009896800000895d */ /* 0x004fea0003900000 */
[----:B------:R-:W2:Y:S02]  /*8bb0*/  @!P0 SYNCS.PHASECHK.TRANS64 P0, [R0+URZ+0x250], R3 ;  /* 0x00025003000085a7 */ /* 0x000ea400080010ff */
[----:B--2---:R-:W-:Y:S05]  /*8bc0*/  @!P0 BRA `(.L_x_200) ;  /* 0xfffffffc00f08947 */ /* 0x004fea000383ffff */
[----:B------:R-:W-:Y:S05]  /*8bd0*/  BRA `(.L_x_76) ;  /* 0xffffffb000807947 */ /* 0x000fea000383ffff */
.L_x_84:
[----:B-1----:R1:W2:Y:S02]  /*8be0*/  SYNCS.PHASECHK.TRANS64.TRYWAIT P1, [R0+URZ+0x240], R5 ;  /* 0x00024005000075a7 */ /* 0x0022a400080211ff */
[----:B--2---:R-:W-:Y:S05]  /*8bf0*/  @!P1 NANOSLEEP.SYNCS 0x989680 ;  /* 0x009896800000995d */ /* 0x004fea0003900000 */
[----:B------:R-:W2:Y:S02]  /*8c00*/  @!P1 SYNCS.PHASECHK.TRANS64 P1, [R0+URZ+0x240], R5 ;  /* 0x00024005000095a7 */ /* 0x000ea400080210ff */
[----:B--2---:R-:W-:Y:S05]  /*8c10*/  @!P1 BRA `(.L_x_84) ;  /* 0xfffffffc00f09947 */ /* 0x004fea000383ffff */
[----:B------:R-:W-:Y:S05]  /*8c20*/  BRA `(.L_x_201) ;  /* 0xffffffb400d47947 */ /* 0x000fea000383ffff */
.L_x_85:
[----:B------:R-:W-:-:S07]  /*8c30*/  MOV R3, UR9 ;  /* 0x0000000900037c02 */ /* 0x000fce0008000f00 */
.L_x_202:
[----:B-1----:R1:W2:Y:S02]  /*8c40*/  SYNCS.PHASECHK.TRANS64.TRYWAIT P0, [R3+URZ+0x280], R0 ;  /* 0x00028000030075a7 */ /* 0x0022a400080011ff */
[----:B--2---:R-:W-:Y:S05]  /*8c50*/  @!P0 NANOSLEEP.SYNCS 0x989680 ;  /* 0x009896800000895d */ /* 0x004fea0003900000 */
[----:B------:R-:W2:Y:S02]  /*8c60*/  @!P0 SYNCS.PHASECHK.TRANS64 P0, [R3+URZ+0x280], R0 ;  /* 0x00028000030085a7 */ /* 0x000ea400080010ff */
[----:B--2---:R-:W-:Y:S05]  /*8c70*/  @!P0 BRA `(.L_x_202) ;  /* 0xfffffffc00f08947 */ /* 0x004fea000383ffff */
[----:B------:R-:W-:Y:S05]  /*8c80*/  BRA `(.L_x_203) ;  /* 0xffffffb800087947 */ /* 0x000fea000383ffff */
.L_x_88:
[----:B------:R-:W-:Y:S07]  /*8c90*/  MOV R0, UR7 ;  /* 0x0000000700007c02 */ /* 0x000fee0008000f00 */
.L_x_204:
[----:B-1----:R1:W2:Y:S02]  /*8ca0*/  SYNCS.PHASECHK.TRANS64.TRYWAIT P0, [R0+URZ], R3 ;  /* 0x00000003000075a7 */ /* 0x0022a400080011ff */
[----:B--2---:R-:W-:Y:S05]  /*8cb0*/  @!P0 NANOSLEEP.SYNCS 0x989680 ;  /* 0x009896800000895d */ /* 0x004fea0003900000 */
[----:B------:R-:W2:Y:S02]  /*8cc0*/  @!P0 SYNCS.PHASECHK.TRANS64 P0, [R0+URZ], R3 ;  /* 0x00000003000085a7 */ /* 0x000ea400080010ff */
[----:B--2---:R-:W-:Y:S05]  /*8cd0*/  @!P0 BRA `(.L_x_204) ;  /* 0xfffffffc00f08947 */ /* 0x004fea000383ffff */
[----:B------:R-:W-:Y:S05]  /*8ce0*/  BRA `(.L_x_87) ;  /* 0xffffffb800287947 */ /* 0x000fea000383ffff */
.L_x_91:
[----:B------:R-:W-:-:S07]  /*8cf0*/  MOV R0, UR5 ;  /* 0x0000000500007c02 */ /* 0x000fce0008000f00 */
.L_x_205:
[----:B--2---:R2:W3:Y:S02]  /*8d00*/  SYNCS.PHASECHK.TRANS64.TRYWAIT P0, [R0+URZ], R3 ;  /* 0x00000003000075a7 */ /* 0x0044e400080011ff */
[----:B---3--:R-:W-:Y:S05]  /*8d10*/  @!P0 NANOSLEEP.SYNCS 0x989680 ;  /* 0x009896800000895d */ /* 0x008fea0003900000 */
[----:B------:R-:W3:Y:S02]  /*8d20*/  @!P0 SYNCS.PHASECHK.TRANS64 P0, [R0+URZ], R3 ;  /* 0x00000003000085a7 */ /* 0x000ee400080010ff */
[----:B---3--:R-:W-:Y:S05]  /*8d30*/  @!P0 BRA `(.L_x_205) ;  /* 0xfffffffc00f08947 */ /* 0x008fea000383ffff */
[----:B------:R-:W-:Y:S05]  /*8d40*/  BRA `(.L_x_206) ;  /* 0xffffffb800cc7947 */ /* 0x000fea000383ffff */
.L_x_92:
[----:B------:R-:W-:-:S07]  /*8d50*/  MOV R0, UR5 ;  /* 0x0000000500007c02 */ /* 0x000fce0008000f00 */
.L_x_207:
[----:B--2---:R2:W3:Y:S02]  /*8d60*/  SYNCS.PHASECHK.TRANS64.TRYWAIT P0, [R0+URZ], R3 ;  /* 0x00000003000075a7 */ /* 0x0044e400080011ff */
[----:B---3--:R-:W-:Y:S05]  /*8d70*/  @!P0 NANOSLEEP.SYNCS 0x989680 ;  /* 0x009896800000895d */ /* 0x008fea0003900000 */
[----:B------:R-:W3:Y:S02]  /*8d80*/  @!P0 SYNCS.PHASECHK.TRANS64 P0, [R0+URZ], R3 ;  /* 0x00000003000085a7 */ /* 0x000ee400080010ff */
[----:B---3--:R-:W-:Y:S05]  /*8d90*/  @!P0 BRA `(.L_x_207) ;  /* 0xfffffffc00f08947 */ /* 0x008fea000383ffff */
[----:B------:R-:W-:Y:S05]  /*8da0*/  BRA `(.L_x_208) ;  /* 0xffffffb800d87947 */ /* 0x000fea000383ffff */
.L_x_93:
[----:B------:R-:W-:-:S07]  /*8db0*/  MOV R0, UR5 ;  /* 0x0000000500007c02 */ /* 0x000fce0008000f00 */
.L_x_209:
[----:B--2---:R2:W3:Y:S02]  /*8dc0*/  SYNCS.PHASECHK.TRANS64.TRYWAIT P0, [R0+URZ], R3 ;  /* 0x00000003000075a7 */ /* 0x0044e400080011ff */
[----:B---3--:R-:W-:Y:S05]  /*8dd0*/  @!P0 NANOSLEEP.SYNCS 0x989680 ;  /* 0x009896800000895d */ /* 0x008fea0003900000 */
[----:B------:R-:W3:Y:S02]  /*8de0*/  @!P0 SYNCS.PHASECHK.TRANS64 P0, [R0+URZ], R3 ;  /* 0x00000003000085a7 */ /* 0x000ee400080010ff */
[----:B---3--:R-:W-:Y:S05]  /*8df0*/  @!P0 BRA `(.L_x_209) ;  /* 0xfffffffc00f08947 */ /* 0x008fea000383ffff */
[----:B------:R-:W-:Y:S05]  /*8e00*/  BRA `(.L_x_210) ;  /* 0xffffffb800e47947 */ /* 0x000fea000383ffff */
.L_x_94:
[----:B------:R-:W-:-:S07]  /*8e10*/  MOV R0, UR7 ;  /* 0x0000000700007c02 */ /* 0x000fce0008000f00 */
.L_x_211:
[----:B--2---:R2:W3:Y:S02]  /*8e20*/  SYNCS.PHASECHK.TRANS64.TRYWAIT P0, [R0+URZ], R3 ;  /* 0x00000003000075a7 */ /* 0x0044e400080011ff */
[----:B---3--:R-:W-:Y:S05]  /*8e30*/  @!P0 NANOSLEEP.SYNCS 0x989680 ;  /* 0x009896800000895d */ /* 0x008fea0003900000 */
[----:B------:R-:W3:Y:S02]  /*8e40*/  @!P0 SYNCS.PHASECHK.TRANS64 P0, [R0+URZ], R3 ;  /* 0x00000003000085a7 */ /* 0x000ee400080010ff */
[----:B---3--:R-:W-:Y:S05]  /*8e50*/  @!P0 BRA `(.L_x_211) ;  /* 0xfffffffc00f08947 */ /* 0x008fea000383ffff */
[----:B------:R-:W-:Y:S05]  /*8e60*/  BRA `(.L_x_212) ;  /* 0xffffffb800f07947 */ /* 0x000fea000383ffff */
.L_x_99:
[----:B---3--:R3:W1:Y:S02]  /*8e70*/  SYNCS.PHASECHK.TRANS64.TRYWAIT P0, [R0+URZ+0x240], R3 ;  /* 0x00024003000075a7 */ /* 0x00866400080011ff */
[----:B-1----:R-:W-:Y:S05]  /*8e80*/  @!P0 NANOSLEEP.SYNCS 0x989680 ;  /* 0x009896800000895d */ /* 0x002fea0003900000 */
[----:B------:R-:W1:Y:S02]  /*8e90*/  @!P0 SYNCS.PHASECHK.TRANS64 P0, [R0+URZ+0x240], R3 ;  /* 0x00024003000085a7 */ /* 0x000e6400080010ff */
[----:B-1----:R-:W-:Y:S05]  /*8ea0*/  @!P0 BRA `(.L_x_99) ;  /* 0xfffffffc00f08947 */ /* 0x002fea000383ffff */
[----:B------:R-:W-:Y:S05]  /*8eb0*/  BRA `(.L_x_213) ;  /* 0xffffffbc00ec7947 */ /* 0x000fea000383ffff */
.L_x_102:
[----:B------:R-:W-:Y:S07]  /*8ec0*/  MOV R0, UR6 ;  /* 0x0000000600007c02 */ /* 0x000fee0008000f00 */
.L_x_214:
[----:B-1----:R1:W3:Y:S02]  /*8ed0*/  SYNCS.PHASECHK.TRANS64.TRYWAIT P0, [R0+URZ+0x238], R3 ;  /* 0x00023803000075a7 */ /* 0x0022e400080011ff */
[----:B---3--:R-:W-:Y:S05]  /*8ee0*/  @!P0 NANOSLEEP.SYNCS 0x989680 ;  /* 0x009896800000895d */ /* 0x008fea0003900000 */
[----:B------:R-:W3:Y:S02]  /*8ef0*/  @!P0 SYNCS.PHASECHK.TRANS64 P0, [R0+URZ+0x238], R3 ;  /* 0x00023803000085a7 */ /* 0x000ee400080010ff */
[----:B---3--:R-:W-:Y:S05]  /*8f00*/  @!P0 BRA `(.L_x_214) ;  /* 0xfffffffc00f08947 */ /* 0x008fea000383ffff */
[----:B------:R-:W-:Y:S05]  /*8f10*/  BRA `(.L_x_101) ;  /* 0xffffffc000d87947 */ /* 0x000fea000383ffff */
.L_x_105:
[----:B------:R-:W-:Y:S07]  /*8f20*/  MOV R3, UR6 ;  /* 0x0000000600037c02 */ /* 0x000fee0008000f00 */
.L_x_215:
[----:B-1----:R1:W2:Y:S02]  /*8f30*/  SYNCS.PHASECHK.TRANS64.TRYWAIT P2, [R3+URZ+0x228], R26 ;  /* 0x0002281a030075a7 */ /* 0x0022a400080411ff */
[----:B--2---:R-:W-:Y:S05]  /*8f40*/  @!P2 NANOSLEEP.SYNCS 0x989680 ;  /* 0x009896800000a95d */ /* 0x004fea0003900000 */
[----:B------:R-:W2:Y:S02]  /*8f50*/  @!P2 SYNCS.PHASECHK.TRANS64 P2, [R3+URZ+0x228], R26 ;  /* 0x0002281a0300a5a7 */ /* 0x000ea400080410ff */
[----:B--2---:R-:W-:Y:S05]  /*8f60*/  @!P2 BRA `(.L_x_215) ;  /* 0xfffffffc00f0a947 */ /* 0x004fea000383ffff */
[----:B------:R-:W-:Y:S05]  /*8f70*/  BRA `(.L_x_216) ;  /* 0xffffffc4006c7947 */ /* 0x000fea000383ffff */
.L_x_108:
[----:B--2---:R2:W4:Y:S02]  /*8f80*/  SYNCS.PHASECHK.TRANS64.TRYWAIT P0, [R0+URZ+0x240], R3 ;  /* 0x00024003000075a7 */ /* 0x00452400080011ff */
[----:B----4-:R-:W-:Y:S05]  /*8f90*/  @!P0 NANOSLEEP.SYNCS 0x989680 ;  /* 0x009896800000895d */ /* 0x010fea0003900000 */
[----:B------:R-:W4:Y:S02]  /*8fa0*/  @!P0 SYNCS.PHASECHK.TRANS64 P0, [R0+URZ+0x240], R3 ;  /* 0x00024003000085a7 */ /* 0x000f2400080010ff */
[----:B----4-:R-:W-:Y:S05]  /*8fb0*/  @!P0 BRA `(.L_x_108) ;  /* 0xfffffffc00f08947 */ /* 0x010fea000383ffff */
[----:B------:R-:W-:Y:S05]  /*8fc0*/  BRA `(.L_x_217) ;  /* 0xffffffc800bc7947 */ /* 0x000fea000383ffff */
.L_x_119:
[----:B-1----:R-:W-:Y:S04]  /*8fd0*/  MOV R0, UR43 ;  /* 0x0000002b00007c02 */ /* 0x002fe80008000f00 */
[----:B------:R1:W2:Y:S03]  /*8fe0*/  SYNCS.PHASECHK.TRANS64.TRYWAIT P1, [R0+URZ+0x220], R3 ;  /* 0x00022003000075a7 */ /* 0x0002a600080211ff */
[----:B--2---:R-:W-:Y:S05]  /*8ff0*/  @!P1 NANOSLEEP.SYNCS 0x989680 ;  /* 0x009896800000995d */ /* 0x004fea0003900000 */
[----:B------:R-:W2:Y:S02]  /*9000*/  @!P1 SYNCS.PHASECHK.TRANS64 P1, [R0+URZ+0x220], R3 ;  /* 0x00022003000095a7 */ /* 0x000ea400080210ff */
[----:B--2---:R-:W-:Y:S05]  /*9010*/  @!P1 BRA `(.L_x_119) ;  /* 0xfffffffc00ec9947 */ /* 0x004fea000383ffff */
[----:B------:R-:W-:Y:S05]  /*9020*/  BRA `(.L_x_118) ;  /* 0xffffffd400b87947 */ /* 0x000fea000383ffff */
.L_x_121:
[----:B------:R1:W1:Y:S02]  /*9030*/  SYNCS.PHASECHK.TRANS64.TRYWAIT P1, [R156+URZ+0x260], R5 ;  /* 0x000260059c0075a7 */ /* 0x00026400080211ff */
[----:B-1----:R-:W-:Y:S05]  /*9040*/  @!P1 NANOSLEEP.SYNCS 0x989680 ;  /* 0x009896800000995d */ /* 0x002fea0003900000 */
[----:B------:R-:W1:Y:S02]  /*9050*/  @!P1 SYNCS.PHASECHK.TRANS64 P1, [R156+URZ+0x260], R5 ;  /* 0x000260059c0095a7 */ /* 0x000e6400080210ff */
[----:B-1----:R-:W-:Y:S05]  /*9060*/  @!P1 BRA `(.L_x_121) ;  /* 0xfffffffc00f09947 */ /* 0x002fea000383ffff */
[----:B------:R-:W-:Y:S05]  /*9070*/  BRA `(.L_x_120) ;  /* 0xffffffd400fc7947 */ /* 0x000fea000383ffff */
        .weak           $__internal_0_$__cuda_sm10x_tcgen05_guardrail_trap_col_being_dealloced_not_returned_by_alloc
        .type           $__internal_0_$__cuda_sm10x_tcgen05_guardrail_trap_col_being_dealloced_not_returned_by_alloc,@function
        .size           $__internal_0_$__cuda_sm10x_tcgen05_guardrail_trap_col_being_dealloced_not_returned_by_alloc,($__internal_1_$__cuda_sm10x_tcgen05_guardrail_trap_phase_invalid_during_alloc - $__internal_0_$__cuda_sm10x_tcgen05_guardrail_trap_col_being_dealloced_not_returned_by_alloc)
$__internal_0_$__cuda_sm10x_tcgen05_guardrail_trap_col_being_dealloced_not_returned_by_alloc:
[----:B------:R-:W-:Y:S05]  /*9080*/  BPT.TRAP 0x1 ;  /* 0x000000040000795c */ /* 0x000fea0000300000 */
[----:B------:R-:W-:-:S04]  /*9090*/  HFMA2 R3, -RZ, RZ, 0, 0 ;  /* 0x00000000ff037431 */ /* 0x000fc800000001ff */
[----:B------:R-:W-:Y:S05]  /*90a0*/  RET.REL.NODEC R2 `(_ZN7cutlass13device_kernelINS_4gemm6kernel13GemmUniversalIN4cute5tupleIJiiiiEEENS1_10collective13CollectiveMmaINS1_35MainloopSm100TmaUmmaWarpSpecializedILi34ELi2ELi4ENS5_IJNS4_1CILi1EEESB_SB_EEEEENS5_IJNSA_ILi128EEENSA_ILi64EEENSA_ILi32EEEEEENS_12float_e5m2_tENS5_IJlSB_lEEENS_12float_e4m3_tENS5_IJSB_llEEENS4_8TiledMMAINS4_8MMA_AtomIJNS4_10MMA_TraitsINS4_19SM100_MMA_F8F6F4_SSEJSI_SK_fSE_SF_NS4_17integral_constantINS4_4UMMA5MajorELSS_0EEENSQ_ISS_LSS_1EEENSQ_INSR_7ScaleInELSV_0EEESW_EEEEEENS4_6LayoutISC_NS5_IJNSA_ILi0EEES10_S10_EEEEENS5_IJNS4_10UnderscoreES13_S13_EEEEENS4_13SM90_TMA_LOADENS4_14ComposedLayoutINS4_7SwizzleILi1ELi4ELi3EEENS4_18smem_ptr_flag_bitsILi8EEENSZ_INS5_IJNSA_ILi8EEESG_EEENS5_IJSG_SB_EEEEEEEvNS4_8identityES16_NS17_INS18_ILi2ELi4ELi3EEES1B_NSZ_INS5_IJSF_S1C_EEENS5_IJSB_SF_EEEEEEEvS1H_EENS_8epilogue10collective18CollectiveEpilogueINS1O_23Sm100TmaWarpSpecializedILi1ELi1ELi64ELb0ELb0EEEJSH_NS5_IJNSZ_ISE_SB_EENSZ_ISF_SB_EEEEESI_SJ_SI_SJ_NS1O_6fusion15FusionCallbacksIS1S_NS1W_17LinearCombinationISI_fSI_fLNS_15FloatRoundStyleE2EEESH_S1V_JEEENS4_5SM1004TMEM4LOAD26SM100_TMEM_LOAD_32dp32b64xES16_NS17_IS1I_S1B_NSZ_INS5_IJS1C_SF_EEENS5_IJSF_SB_EEEEEEENS4_39AutoVectorizingCopyWithAssumedAlignmentILi128EEENS4_14SM90_TMA_STOREES29_S2B_S2B_EEEvvEEEEvNT_6ParamsE) ;  /* 0xffffff6c02d47950 */ /* 0x000fea0003c3ffff */
        .weak           $__internal_1_$__cuda_sm10x_tcgen05_guardrail_trap_phase_invalid_during_alloc
        .type           $__internal_1_$__cuda_sm10x_tcgen05_guardrail_trap_phase_invalid_during_alloc,@function
        .size           $__internal_1_$__cuda_sm10x_tcgen05_guardrail_trap_phase_invalid_during_alloc,($__internal_2_$__cuda_sm10x_tcgen05_guardrail_trap_unallocated_columns_being_dealloced - $__internal_1_$__cuda_sm10x_tcgen05_guardrail_trap_phase_invalid_during_alloc)
$__internal_1_$__cuda_sm10x_tcgen05_guardrail_trap_phase_invalid_during_alloc:
[----:B------:R-:W-:Y:S05]  /*90b0*/  BPT.TRAP 0x1 ;  /* 0x000000040000795c */ /* 0x000fea0000300000 */
[----:B------:R-:W-:-:S04]  /*90c0*/  MOV R3, 0x0 ;  /* 0x0000000000037802 */ /* 0x000fc80000000f00 */
[----:B------:R-:W-:Y:S05]  /*90d0*/  RET.REL.NODEC R2 `(_ZN7cutlass13device_kernelINS_4gemm6kernel13GemmUniversalIN4cute5tupleIJiiiiEEENS1_10collective13CollectiveMmaINS1_35MainloopSm100TmaUmmaWarpSpecializedILi34ELi2ELi4ENS5_IJNS4_1CILi1EEESB_SB_EEEEENS5_IJNSA_ILi128EEENSA_ILi64EEENSA_ILi32EEEEEENS_12float_e5m2_tENS5_IJlSB_lEEENS_12float_e4m3_tENS5_IJSB_llEEENS4_8TiledMMAINS4_8MMA_AtomIJNS4_10MMA_TraitsINS4_19SM100_MMA_F8F6F4_SSEJSI_SK_fSE_SF_NS4_17integral_constantINS4_4UMMA5MajorELSS_0EEENSQ_ISS_LSS_1EEENSQ_INSR_7ScaleInELSV_0EEESW_EEEEEENS4_6LayoutISC_NS5_IJNSA_ILi0EEES10_S10_EEEEENS5_IJNS4_10UnderscoreES13_S13_EEEEENS4_13SM90_TMA_LOADENS4_14ComposedLayoutINS4_7SwizzleILi1ELi4ELi3EEENS4_18smem_ptr_flag_bitsILi8EEENSZ_INS5_IJNSA_ILi8EEESG_EEENS5_IJSG_SB_EEEEEEEvNS4_8identityES16_NS17_INS18_ILi2ELi4ELi3EEES1B_NSZ_INS5_IJSF_S1C_EEENS5_IJSB_SF_EEEEEEEvS1H_EENS_8epilogue10collective18CollectiveEpilogueINS1O_23Sm100TmaWarpSpecializedILi1ELi1ELi64ELb0ELb0EEEJSH_NS5_IJNSZ_ISE_SB_EENSZ_ISF_SB_EEEEESI_SJ_SI_SJ_NS1O_6fusion15FusionCallbacksIS1S_NS1W_17LinearCombinationISI_fSI_fLNS_15FloatRoundStyleE2EEESH_S1V_JEEENS4_5SM1004TMEM4LOAD26SM100_TMEM_LOAD_32dp32b64xES16_NS17_IS1I_S1B_NSZ_INS5_IJS1C_SF_EEENS5_IJSF_SB_EEEEEEENS4_39AutoVectorizingCopyWithAssumedAlignmentILi128EEENS4_14SM90_TMA_STOREES29_S2B_S2B_EEEvvEEEEvNT_6ParamsE) ;  /* 0xffffff6c02c87950 */ /* 0x000fea0003c3ffff */
        .weak           $__internal_2_$__cuda_sm10x_tcgen05_guardrail_trap_unallocated_columns_being_dealloced
        .type           $__internal_2_$__cuda_sm10x_tcgen05_guardrail_trap_unallocated_columns_being_dealloced,@function
        .size           $__internal_2_$__cuda_sm10x_tcgen05_guardrail_trap_unallocated_columns_being_dealloced,(.L_x_219 - $__internal_2_$__cuda_sm10x_tcgen05_guardrail_trap_unallocated_columns_being_dealloced)
$__internal_2_$__cuda_sm10x_tcgen05_guardrail_trap_unallocated_columns_being_dealloced:
[----:B------:R-:W-:Y:S05]  /*90e0*/  BPT.TRAP 0x1 ;  /* 0x000000040000795c */ /* 0x000fea0000300000 */
[----:B------:R-:W-:-:S04]  /*90f0*/  HFMA2 R3, -RZ, RZ, 0, 0 ;  /* 0x00000000ff037431 */ /* 0x000fc800000001ff */
[----:B------:R-:W-:Y:S05]  /*9100*/  RET.REL.NODEC R2 `(_ZN7cutlass13device_kernelINS_4gemm6kernel13GemmUniversalIN4cute5tupleIJiiiiEEENS1_10collective13CollectiveMmaINS1_35MainloopSm100TmaUmmaWarpSpecializedILi34ELi2ELi4ENS5_IJNS4_1CILi1EEESB_SB_EEEEENS5_IJNSA_ILi128EEENSA_ILi64EEENSA_ILi32EEEEEENS_12float_e5m2_tENS5_IJlSB_lEEENS_12float_e4m3_tENS5_IJSB_llEEENS4_8TiledMMAINS4_8MMA_AtomIJNS4_10MMA_TraitsINS4_19SM100_MMA_F8F6F4_SSEJSI_SK_fSE_SF_NS4_17integral_constantINS4_4UMMA5MajorELSS_0EEENSQ_ISS_LSS_1EEENSQ_INSR_7ScaleInELSV_0EEESW_EEEEEENS4_6LayoutISC_NS5_IJNSA_ILi0EEES10_S10_EEEEENS5_IJNS4_10UnderscoreES13_S13_EEEEENS4_13SM90_TMA_LOADENS4_14ComposedLayoutINS4_7SwizzleILi1ELi4ELi3EEENS4_18smem_ptr_flag_bitsILi8EEENSZ_INS5_IJNSA_ILi8EEESG_EEENS5_IJSG_SB_EEEEEEEvNS4_8identityES16_NS17_INS18_ILi2ELi4ELi3EEES1B_NSZ_INS5_IJSF_S1C_EEENS5_IJSB_SF_EEEEEEEvS1H_EENS_8epilogue10collective18CollectiveEpilogueINS1O_23Sm100TmaWarpSpecializedILi1ELi1ELi64ELb0ELb0EEEJSH_NS5_IJNSZ_ISE_SB_EENSZ_ISF_SB_EEEEESI_SJ_SI_SJ_NS1O_6fusion15FusionCallbacksIS1S_NS1W_17LinearCombinationISI_fSI_fLNS_15FloatRoundStyleE2EEESH_S1V_JEEENS4_5SM1004TMEM4LOAD26SM100_TMEM_LOAD_32dp32b64xES16_NS17_IS1I_S1B_NSZ_INS5_IJS1C_SF_EEENS5_IJSF_SB_EEEEEEENS4_39AutoVectorizingCopyWithAssumedAlignmentILi128EEENS4_14SM90_TMA_STOREES29_S2B_S2B_EEEvvEEEEvNT_6ParamsE) ;  /* 0xffffff6c02bc7950 */ /* 0x000fea0003c3ffff */
.L_x_218:
[----:B------:R-:W-:-:S00]  /*9110*/  BRA `(.L_x_218) ;  /* 0xfffffffc00fc7947 */ /* 0x000fc0000383ffff */
[----:B------:R-:W-:-:S00]  /*9120*/  NOP ;  /* 0x0000000000007918 */ /* 0x000fc00000000000 */
        /* <DEDUP_REMOVED lines=13> */
.L_x_219:


//--------------------- .nv.global.init           --------------------------
	.section	.nv.global.init,"aw",@progbits
.nv.global.init:
	.type		$str$27,@object
	.size		$str$27,($str$28 - $str$27)
$str$27:
        /*0000*/ 	.byte	0x28, 0x61, 0x64, 0x64, 0x72, 0x65, 0x73, 0x73, 0x20, 0x26, 0x20, 0x6d, 0x61, 0x73, 0x6b, 0x29
        /*0010*/ 	.byte	0x20, 0x3d, 0x3d, 0x20, 0x30, 0x00
	.type		$str$28,@object
	.size		$str$28,($str$26 - $str$28)
$str$28:
        /*0016*/ 	.byte	0x2f, 0x74, 0x6d, 0x70, 0x2f, 0x63, 0x75, 0x74, 0x6c, 0x61, 0x73, 0x73, 0x5f, 0x73, 0x77, 0x65
        /*0026*/ 	.byte	0x65, 0x70, 0x5f, 0x73, 0x72, 0x63, 0x2f, 0x69, 0x6e, 0x63, 0x6c, 0x75, 0x64, 0x65, 0x2f, 0x63
        /*0036*/ 	.byte	0x75, 0x74, 0x65, 0x2f, 0x70, 0x6f, 0x69, 0x6e, 0x74, 0x65, 0x72, 0x5f, 0x66, 0x6c, 0x61, 0x67
        /*0046*/ 	.byte	0x67, 0x65, 0x64, 0x2e, 0x68, 0x70, 0x70, 0x00
	.type		$str$26,@object
	.size		$str$26,($str$25 - $str$26)
$str$26:
        /*004e*/ 	.byte	0x2f, 0x74, 0x6d, 0x70, 0x2f, 0x63, 0x75, 0x74, 0x6c, 0x61, 0x73, 0x73, 0x5f, 0x73, 0x77, 0x65
        /*005e*/ 	.byte	0x65, 0x70, 0x5f, 0x73, 0x72, 0x63, 0x2f, 0x69, 0x6e, 0x63, 0x6c, 0x75, 0x64, 0x65, 0x2f, 0x63
        /*006e*/ 	.byte	0x75, 0x74, 0x65, 0x2f, 0x61, 0x74, 0x6f, 0x6d, 0x2f, 0x63, 0x6f, 0x70, 0x79, 0x5f, 0x74, 0x72
        /*007e*/ 	.byte	0x61, 0x69, 0x74, 0x73, 0x5f, 0x73, 0x6d, 0x31, 0x30, 0x30, 0x2e, 0x68, 0x70, 0x70, 0x00
	.type		$str$25,@object
	.size		$str$25,(__unnamed_1 - $str$25)
$str$25:
        /*008d*/ 	.byte	0x28, 0x28, 0x75, 0x69, 0x6e, 0x74, 0x33, 0x32, 0x5f, 0x74, 0x28, 0x74, 0x68, 0x72, 0x65, 0x61
        /*009d*/ 	.byte	0x64, 0x49, 0x64, 0x78, 0x2e, 0x78, 0x29, 0x20, 0x2f, 0x20, 0x33, 0x32, 0x29, 0x20, 0x25, 0x20
        /*00ad*/ 	.byte	0x34, 0x29, 0x20, 0x3d, 0x3d, 0x20, 0x28, 0x28, 0x28, 0x74, 0x6d, 0x65, 0x6d, 0x5f, 0x61, 0x64
        /*00bd*/ 	.byte	0x64, 0x72, 0x20, 0x3e, 0x3e, 0x20, 0x31, 0x36, 0x29, 0x20, 0x2f, 0x20, 0x33, 0x32, 0x29, 0x20
        /*00cd*/ 	.byte	0x25, 0x20, 0x34, 0x29, 0x00
	.type		__unnamed_1,@object
	.size		__unnamed_1,(__unnamed_2 - __unnamed_1)
__unnamed_1:
        /*00d2*/ 	.byte	0x61, 0x75, 0x74, 0x6f, 0x20, 0x63, 0x75, 0x74, 0x65, 0x3a, 0x3a, 0x61, 0x73, 0x5f, 0x70, 0x6f
        /* <DEDUP_REMOVED lines=24> */
        /*0262*/ 	.byte	0x43, 0x3c, 0x38, 0x31, 0x39, 0x32, 0x3e, 0x3e, 0x3e, 0x3e, 0x5d, 0x00
	.type		__unnamed_2,@object
	.size		__unnamed_2,(.L_2 - __unnamed_2)
__unnamed_2:
        /* <DEDUP_REMOVED lines=42> */
        /*050e*/ 	.byte	0x3e, 0x3e, 0x3e, 0x3e, 0x5d, 0x00
.L_2:


//--------------------- .nv.shared._ZN7cutlass13device_kernelINS_4gemm6kernel13GemmUniversalIN4cute5tupleIJiiiiEEENS1_10collective13CollectiveMmaINS1_35MainloopSm100TmaUmmaWarpSpecializedILi34ELi2ELi4ENS5_IJNS4_1CILi1EEESB_SB_EEEEENS5_IJNSA_ILi128EEENSA_ILi64EEENSA_ILi32EEEEEENS_12float_e5m2_tENS5_IJlSB_lEEENS_12float_e4m3_tENS5_IJSB_llEEENS4_8TiledMMAINS4_8MMA_AtomIJNS4_10MMA_TraitsINS4_19SM100_MMA_F8F6F4_SSEJSI_SK_fSE_SF_NS4_17integral_constantINS4_4UMMA5MajorELSS_0EEENSQ_ISS_LSS_1EEENSQ_INSR_7ScaleInELSV_0EEESW_EEEEEENS4_6LayoutISC_NS5_IJNSA_ILi0EEES10_S10_EEEEENS5_IJNS4_10UnderscoreES13_S13_EEEEENS4_13SM90_TMA_LOADENS4_14ComposedLayoutINS4_7SwizzleILi1ELi4ELi3EEENS4_18smem_ptr_flag_bitsILi8EEENSZ_INS5_IJNSA_ILi8EEESG_EEENS5_IJSG_SB_EEEEEEEvNS4_8identityES16_NS17_INS18_ILi2ELi4ELi3EEES1B_NSZ_INS5_IJSF_S1C_EEENS5_IJSB_SF_EEEEEEEvS1H_EENS_8epilogue10collective18CollectiveEpilogueINS1O_23Sm100TmaWarpSpecializedILi1ELi1ELi64ELb0ELb0EEEJSH_NS5_IJNSZ_ISE_SB_EENSZ_ISF_SB_EEEEESI_SJ_SI_SJ_NS1O_6fusion15FusionCallbacksIS1S_NS1W_17LinearCombinationISI_fSI_fLNS_15FloatRoundStyleE2EEESH_S1V_JEEENS4_5SM1004TMEM4LOAD26SM100_TMEM_LOAD_32dp32b64xES16_NS17_IS1I_S1B_NSZ_INS5_IJS1C_SF_EEENS5_IJSF_SB_EEEEEEENS4_39AutoVectorizingCopyWithAssumedAlignmentILi128EEENS4_14SM90_TMA_STOREES29_S2B_S2B_EEEvvEEEEvNT_6ParamsE --------------------------
	.section	.nv.shared._ZN7cutlass13device_kernelINS_4gemm6kernel13GemmUniversalIN4cute5tupleIJiiiiEEENS1_10collective13CollectiveMmaINS1_35MainloopSm100TmaUmmaWarpSpecializedILi34ELi2ELi4ENS5_IJNS4_1CILi1EEESB_SB_EEEEENS5_IJNSA_ILi128EEENSA_ILi64EEENSA_ILi32EEEEEENS_12float_e5m2_tENS5_IJlSB_lEEENS_12float_e4m3_tENS5_IJSB_llEEENS4_8TiledMMAINS4_8MMA_AtomIJNS4_10MMA_TraitsINS4_19SM100_MMA_F8F6F4_SSEJSI_SK_fSE_SF_NS4_17integral_constantINS4_4UMMA5MajorELSS_0EEENSQ_ISS_LSS_1EEENSQ_INSR_7ScaleInELSV_0EEESW_EEEEEENS4_6LayoutISC_NS5_IJNSA_ILi0EEES10_S10_EEEEENS5_IJNS4_10UnderscoreES13_S13_EEEEENS4_13SM90_TMA_LOADENS4_14ComposedLayoutINS4_7SwizzleILi1ELi4ELi3EEENS4_18smem_ptr_flag_bitsILi8EEENSZ_INS5_IJNSA_ILi8EEESG_EEENS5_IJSG_SB_EEEEEEEvNS4_8identityES16_NS17_INS18_ILi2ELi4ELi3EEES1B_NSZ_INS5_IJSF_S1C_EEENS5_IJSB_SF_EEEEEEEvS1H_EENS_8epilogue10collective18CollectiveEpilogueINS1O_23Sm100TmaWarpSpecializedILi1ELi1ELi64ELb0ELb0EEEJSH_NS5_IJNSZ_ISE_SB_EENSZ_ISF_SB_EEEEESI_SJ_SI_SJ_NS1O_6fusion15FusionCallbacksIS1S_NS1W_17LinearCombinationISI_fSI_fLNS_15FloatRoundStyleE2EEESH_S1V_JEEENS4_5SM1004TMEM4LOAD26SM100_TMEM_LOAD_32dp32b64xES16_NS17_IS1I_S1B_NSZ_INS5_IJS1C_SF_EEENS5_IJSF_SB_EEEEEEENS4_39AutoVectorizingCopyWithAssumedAlignmentILi128EEENS4_14SM90_TMA_STOREES29_S2B_S2B_EEEvvEEEEvNT_6ParamsE,"aw",@nobits
	.sectionflags	@""
	.align	16
	.zero		1024


//--------------------- .nv.shared.reserved.0     --------------------------
	.section	.nv.shared.reserved.0,"aw",@nobits
	.weak		__nv_reservedSMEM_offset_0_alias
	.size		__nv_reservedSMEM_offset_0_alias, 0, 64
	.other		__nv_reservedSMEM_offset_0_alias,@"STO_CUDA_RESERVED_SHARED STV_DEFAULT"
__nv_reservedSMEM_offset_0_alias:
	.zero		0
.nv.shared.reserved.0:
	.zero		64
	.weak		__nv_reservedSMEM_tcgen05_partition
	.type		__nv_reservedSMEM_tcgen05_partition,@object
	.size		__nv_reservedSMEM_tcgen05_partition,(.L_0 - __nv_reservedSMEM_tcgen05_partition)
__nv_reservedSMEM_tcgen05_partition:
	.zero		32
.L_0:


//--------------------- .nv.global                --------------------------
	.section	.nv.global,"aw",@nobits
.nv.global:
	.type		_ZN40_INTERNAL_0387c2b7_4_k_cu_0dcddb9d_287324cute1_E,@object
	.size		_ZN40_INTERNAL_0387c2b7_4_k_cu_0dcddb9d_287324cute1_E,(_ZN40_INTERNAL_0387c2b7_4_k_cu_0dcddb9d_287324cuda3std3__45__cpo6cbeginE - _ZN40_INTERNAL_0387c2b7_4_k_cu_0dcddb9d_287324cute1_E)
_ZN40_INTERNAL_0387c2b7_4_k_cu_0dcddb9d_287324cute1_E:
	.zero		1
	.type		_ZN40_INTERNAL_0387c2b7_4_k_cu_0dcddb9d_287324cuda3std3__45__cpo6cbeginE,@object
	.size		_ZN40_INTERNAL_0387c2b7_4_k_cu_0dcddb9d_287324cuda3std3__45__cpo6cbeginE,(_ZN40_INTERNAL_0387c2b7_4_k_cu_0dcddb9d_287324cuda3std3__48in_placeE - _ZN40_INTERNAL_0387c2b7_4_k_cu_0dcddb9d_287324cuda3std3__45__cpo6cbeginE)
_ZN40_INTERNAL_0387c2b7_4_k_cu_0dcddb9d_287324cuda3std3__45__cpo6cbeginE:
	.zero		1
	.type		_ZN40_INTERNAL_0387c2b7_4_k_cu_0dcddb9d_287324cuda3std3__48in_placeE,@object
	.size		_ZN40_INTERNAL_0387c2b7_4_k_cu_0dcddb9d_287324cuda3std3__48in_placeE,(_ZN40_INTERNAL_0387c2b7_4_k_cu_0dcddb9d_287324cuda3std6ranges3__45__cpo9iter_moveE - _ZN40_INTERNAL_0387c2b7_4_k_cu_0dcddb9d_287324cuda3std3__48in_placeE)
_ZN40_INTERNAL_0387c2b7_4_k_cu_0dcddb9d_287324cuda3std3__48in_placeE:
	.zero		1
	.type		_ZN40_INTERNAL_0387c2b7_4_k_cu_0dcddb9d_287324cuda3std6ranges3__45__cpo9iter_moveE,@object
	.size		_ZN40_INTERNAL_0387c2b7_4_k_cu_0dcddb9d_287324cuda3std6ranges3__45__cpo9iter_moveE,(_ZN40_INTERNAL_0387c2b7_4_k_cu_0dcddb9d_287324cuda3std3__45__cpo5beginE - _ZN40_INTERNAL_0387c2b7_4_k_cu_0dcddb9d_287324cuda3std6ranges3__45__cpo9iter_moveE)
_ZN40_INTERNAL_0387c2b7_4_k_cu_0dcddb9d_287324cuda3std6ranges3__45__cpo9iter_moveE:
	.zero		1
	.type		_ZN40_INTERNAL_0387c2b7_4_k_cu_0dcddb9d_287324cuda3std3__45__cpo5beginE,@object
	.size		_ZN40_INTERNAL_0387c2b7_4_k_cu_0dcddb9d_287324cuda3std3__45__cpo5beginE,(_ZN40_INTERNAL_0387c2b7_4_k_cu_0dcddb9d_287324cuda3std3__442_GLOBAL__N__0387c2b7_4_k_cu_0dcddb9d_287326ignoreE - _ZN40_INTERNAL_0387c2b7_4_k_cu_0dcddb9d_287324cuda3std3__45__cpo5beginE)
_ZN40_INTERNAL_0387c2b7_4_k_cu_0dcddb9d_287324cuda3std3__45__cpo5beginE:
	.zero		1
	.type		_ZN40_INTERNAL_0387c2b7_4_k_cu_0dcddb9d_287324cuda3std3__442_GLOBAL__N__0387c2b7_4_k_cu_0dcddb9d_287326ignoreE,@object
	.size		_ZN40_INTERNAL_0387c2b7_4_k_cu_0dcddb9d_287324cuda3std3__442_GLOBAL__N__0387c2b7_4_k_cu_0dcddb9d_287326ignoreE,(_ZN40_INTERNAL_0387c2b7_4_k_cu_0dcddb9d_287324cute7productE - _ZN40_INTERNAL_0387c2b7_4_k_cu_0dcddb9d_287324cuda3std3__442_GLOBAL__N__0387c2b7_4_k_cu_0dcddb9d_287326ignoreE)
_ZN40_INTERNAL_0387c2b7_4_k_cu_0dcddb9d_287324cuda3std3__442_GLOBAL__N__0387c2b7_4_k_cu_0dcddb9d_287326ignoreE:
	.zero		1
	.type		_ZN40_INTERNAL_0387c2b7_4_k_cu_0dcddb9d_287324cute7productE,@object
	.size		_ZN40_INTERNAL_0387c2b7_4_k_cu_0dcddb9d_287324cute7productE,(_ZN40_INTERNAL_0387c2b7_4_k_cu_0dcddb9d_287324cuda3std3__45__cpo3endE - _ZN40_INTERNAL_0387c2b7_4_k_cu_0dcddb9d_287324cute7productE)
_ZN40_INTERNAL_0387c2b7_4_k_cu_0dcddb9d_287324cute7productE:
	.zero		1
	.type		_ZN40_INTERNAL_0387c2b7_4_k_cu_0dcddb9d_287324cuda3std3__45__cpo3endE,@object
	.size		_ZN40_INTERNAL_0387c2b7_4_k_cu_0dcddb9d_287324cuda3std3__45__cpo3endE,(_ZN40_INTERNAL_0387c2b7_4_k_cu_0dcddb9d_287324cuda3std3__419piecewise_constructE - _ZN40_INTERNAL_0387c2b7_4_k_cu_0dcddb9d_287324cuda3std3__45__cpo3endE)
_ZN40_INTERNAL_0387c2b7_4_k_cu_0dcddb9d_287324cuda3std3__45__cpo3endE:
	.zero		1
	.type		_ZN40_INTERNAL_0387c2b7_4_k_cu_0dcddb9d_287324cuda3std3__419piecewise_constructE,@object
	.size		_ZN40_INTERNAL_0387c2b7_4_k_cu_0dcddb9d_287324cuda3std3__419piecewise_constructE,(_ZN40_INTERNAL_0387c2b7_4_k_cu_0dcddb9d_287324cuda3std3__45__cpo4cendE - _ZN40_INTERNAL_0387c2b7_4_k_cu_0dcddb9d_287324cuda3std3__419piecewise_constructE)
_ZN40_INTERNAL_0387c2b7_4_k_cu_0dcddb9d_287324cuda3std3__419piecewise_constructE:
	.zero		1
	.type		_ZN40_INTERNAL_0387c2b7_4_k_cu_0dcddb9d_287324cuda3std3__45__cpo4cendE,@object
	.size		_ZN40_INTERNAL_0387c2b7_4_k_cu_0dcddb9d_287324cuda3std3__45__cpo4cendE,(_ZN40_INTERNAL_0387c2b7_4_k_cu_0dcddb9d_287324cuda3std6ranges3__45__cpo4swapE - _ZN40_INTERNAL_0387c2b7_4_k_cu_0dcddb9d_287324cuda3std3__45__cpo4cendE)
_ZN40_INTERNAL_0387c2b7_4_k_cu_0dcddb9d_287324cuda3std3__45__cpo4cendE:
	.zero		1
	.type		_ZN40_INTERNAL_0387c2b7_4_k_cu_0dcddb9d_287324cuda3std6ranges3__45__cpo4swapE,@object
	.size		_ZN40_INTERNAL_0387c2b7_4_k_cu_0dcddb9d_287324cuda3std6ranges3__45__cpo4swapE,(.L_10 - _ZN40_INTERNAL_0387c2b7_4_k_cu_0dcddb9d_287324cuda3std6ranges3__45__cpo4swapE)
_ZN40_INTERNAL_0387c2b7_4_k_cu_0dcddb9d_287324cuda3std6ranges3__45__cpo4swapE:
	.zero		1
.L_10:


//--------------------- .nv.constant0._ZN7cutlass13device_kernelINS_4gemm6kernel13GemmUniversalIN4cute5tupleIJiiiiEEENS1_10collective13CollectiveMmaINS1_35MainloopSm100TmaUmmaWarpSpecializedILi34ELi2ELi4ENS5_IJNS4_1CILi1EEESB_SB_EEEEENS5_IJNSA_ILi128EEENSA_ILi64EEENSA_ILi32EEEEEENS_12float_e5m2_tENS5_IJlSB_lEEENS_12float_e4m3_tENS5_IJSB_llEEENS4_8TiledMMAINS4_8MMA_AtomIJNS4_10MMA_TraitsINS4_19SM100_MMA_F8F6F4_SSEJSI_SK_fSE_SF_NS4_17integral_constantINS4_4UMMA5MajorELSS_0EEENSQ_ISS_LSS_1EEENSQ_INSR_7ScaleInELSV_0EEESW_EEEEEENS4_6LayoutISC_NS5_IJNSA_ILi0EEES10_S10_EEEEENS5_IJNS4_10UnderscoreES13_S13_EEEEENS4_13SM90_TMA_LOADENS4_14ComposedLayoutINS4_7SwizzleILi1ELi4ELi3EEENS4_18smem_ptr_flag_bitsILi8EEENSZ_INS5_IJNSA_ILi8EEESG_EEENS5_IJSG_SB_EEEEEEEvNS4_8identityES16_NS17_INS18_ILi2ELi4ELi3EEES1B_NSZ_INS5_IJSF_S1C_EEENS5_IJSB_SF_EEEEEEEvS1H_EENS_8epilogue10collective18CollectiveEpilogueINS1O_23Sm100TmaWarpSpecializedILi1ELi1ELi64ELb0ELb0EEEJSH_NS5_IJNSZ_ISE_SB_EENSZ_ISF_SB_EEEEESI_SJ_SI_SJ_NS1O_6fusion15FusionCallbacksIS1S_NS1W_17LinearCombinationISI_fSI_fLNS_15FloatRoundStyleE2EEESH_S1V_JEEENS4_5SM1004TMEM4LOAD26SM100_TMEM_LOAD_32dp32b64xES16_NS17_IS1I_S1B_NSZ_INS5_IJS1C_SF_EEENS5_IJSF_SB_EEEEEEENS4_39AutoVectorizingCopyWithAssumedAlignmentILi128EEENS4_14SM90_TMA_STOREES29_S2B_S2B_EEEvvEEEEvNT_6ParamsE --------------------------
	.section	.nv.constant0._ZN7cutlass13device_kernelINS_4gemm6kernel13GemmUniversalIN4cute5tupleIJiiiiEEENS1_10collective13CollectiveMmaINS1_35MainloopSm100TmaUmmaWarpSpecializedILi34ELi2ELi4ENS5_IJNS4_1CILi1EEESB_SB_EEEEENS5_IJNSA_ILi128EEENSA_ILi64EEENSA_ILi32EEEEEENS_12float_e5m2_tENS5_IJlSB_lEEENS_12float_e4m3_tENS5_IJSB_llEEENS4_8TiledMMAINS4_8MMA_AtomIJNS4_10MMA_TraitsINS4_19SM100_MMA_F8F6F4_SSEJSI_SK_fSE_SF_NS4_17integral_constantINS4_4UMMA5MajorELSS_0EEENSQ_ISS_LSS_1EEENSQ_INSR_7ScaleInELSV_0EEESW_EEEEEENS4_6LayoutISC_NS5_IJNSA_ILi0EEES10_S10_EEEEENS5_IJNS4_10UnderscoreES13_S13_EEEEENS4_13SM90_TMA_LOADENS4_14ComposedLayoutINS4_7SwizzleILi1ELi4ELi3EEENS4_18smem_ptr_flag_bitsILi8EEENSZ_INS5_IJNSA_ILi8EEESG_EEENS5_IJSG_SB_EEEEEEEvNS4_8identityES16_NS17_INS18_ILi2ELi4ELi3EEES1B_NSZ_INS5_IJSF_S1C_EEENS5_IJSB_SF_EEEEEEEvS1H_EENS_8epilogue10collective18CollectiveEpilogueINS1O_23Sm100TmaWarpSpecializedILi1ELi1ELi64ELb0ELb0EEEJSH_NS5_IJNSZ_ISE_SB_EENSZ_ISF_SB_EEEEESI_SJ_SI_SJ_NS1O_6fusion15FusionCallbacksIS1S_NS1W_17LinearCombinationISI_fSI_fLNS_15FloatRoundStyleE2EEESH_S1V_JEEENS4_5SM1004TMEM4LOAD26SM100_TMEM_LOAD_32dp32b64xES16_NS17_IS1I_S1B_NSZ_INS5_IJS1C_SF_EEENS5_IJSF_SB_EEEEEEENS4_39AutoVectorizingCopyWithAssumedAlignmentILi128EEENS4_14SM90_TMA_STOREES29_S2B_S2B_EEEvvEEEEvNT_6ParamsE,"a",@progbits
	.sectionflags	@""
	.align	4
.nv.constant0._ZN7cutlass13device_kernelINS_4gemm6kernel13GemmUniversalIN4cute5tupleIJiiiiEEENS1_10collective13CollectiveMmaINS1_35MainloopSm100TmaUmmaWarpSpecializedILi34ELi2ELi4ENS5_IJNS4_1CILi1EEESB_SB_EEEEENS5_IJNSA_ILi128EEENSA_ILi64EEENSA_ILi32EEEEEENS_12float_e5m2_tENS5_IJlSB_lEEENS_12float_e4m3_tENS5_IJSB_llEEENS4_8TiledMMAINS4_8MMA_AtomIJNS4_10MMA_TraitsINS4_19SM100_MMA_F8F6F4_SSEJSI_SK_fSE_SF_NS4_17integral_constantINS4_4UMMA5MajorELSS_0EEENSQ_ISS_LSS_1EEENSQ_INSR_7ScaleInELSV_0EEESW_EEEEEENS4_6LayoutISC_NS5_IJNSA_ILi0EEES10_S10_EEEEENS5_IJNS4_10UnderscoreES13_S13_EEEEENS4_13SM90_TMA_LOADENS4_14ComposedLayoutINS4_7SwizzleILi1ELi4ELi3EEENS4_18smem_ptr_flag_bitsILi8EEENSZ_INS5_IJNSA_ILi8EEESG_EEENS5_IJSG_SB_EEEEEEEvNS4_8identityES16_NS17_INS18_ILi2ELi4ELi3EEES1B_NSZ_INS5_IJSF_S1C_EEENS5_IJSB_SF_EEEEEEEvS1H_EENS_8epilogue10collective18CollectiveEpilogueINS1O_23Sm100TmaWarpSpecializedILi1ELi1ELi64ELb0ELb0EEEJSH_NS5_IJNSZ_ISE_SB_EENSZ_ISF_SB_EEEEESI_SJ_SI_SJ_NS1O_6fusion15FusionCallbacksIS1S_NS1W_17LinearCombinationISI_fSI_fLNS_15FloatRoundStyleE2EEESH_S1V_JEEENS4_5SM1004TMEM4LOAD26SM100_TMEM_LOAD_32dp32b64xES16_NS17_IS1I_S1B_NSZ_INS5_IJS1C_SF_EEENS5_IJSF_SB_EEEEEEENS4_39AutoVectorizingCopyWithAssumedAlignmentILi128EEENS4_14SM90_TMA_STOREES29_S2B_S2B_EEEvvEEEEvNT_6ParamsE:
	.zero		2944


//--------------------- SYMBOLS --------------------------

	.type		.nv.reservedSmem.offset0,@object
	.size		.nv.reservedSmem.offset0,0x4
	.type		.nv.reservedSmem.cap,@object
	.size		.nv.reservedSmem.cap,0x4
	.type		__assertfail,@function
